//
// Generated by NVIDIA NVVM Compiler
//
// Compiler Build ID: CL-36424714
// Cuda compilation tools, release 13.0, V13.0.88
// Based on NVVM 20.0.0
//

.version 9.0
.target sm_100
.address_size 64

	// .globl	_Z5SolvePdS_S_S_i
.extern .func  (.param .b32 func_retval0) vprintf
(
	.param .b64 vprintf_param_0,
	.param .b64 vprintf_param_1
)
;
.func  (.param .b64 func_retval0) __internal_accurate_pow
(
	.param .b64 __internal_accurate_pow_param_0,
	.param .b64 __internal_accurate_pow_param_1
)
;
.global .align 1 .b8 $str$1[16] = {37, 102, 32, 37, 102, 32, 37, 102, 32, 37, 102, 32, 37, 102, 10};

.visible .entry _Z5SolvePdS_S_S_i(
	.param .u64 .ptr .align 1 _Z5SolvePdS_S_S_i_param_0,
	.param .u64 .ptr .align 1 _Z5SolvePdS_S_S_i_param_1,
	.param .u64 .ptr .align 1 _Z5SolvePdS_S_S_i_param_2,
	.param .u64 .ptr .align 1 _Z5SolvePdS_S_S_i_param_3,
	.param .u32 _Z5SolvePdS_S_S_i_param_4
)
{
	.local .align 8 .b8 	__local_depot0[40];
	.reg .b64 	%SP;
	.reg .b64 	%SPL;
	.reg .pred 	%p<22>;
	.reg .b32 	%r<86>;
	.reg .b64 	%rd<68>;
	.reg .b64 	%fd<239>;

	mov.u64 	%SPL, __local_depot0;
	cvta.local.u64 	%SP, %SPL;
	ld.param.u64 	%rd18, [_Z5SolvePdS_S_S_i_param_0];
	ld.param.u64 	%rd16, [_Z5SolvePdS_S_S_i_param_1];
	ld.param.u64 	%rd19, [_Z5SolvePdS_S_S_i_param_2];
	ld.param.u64 	%rd17, [_Z5SolvePdS_S_S_i_param_3];
	ld.param.u32 	%r52, [_Z5SolvePdS_S_S_i_param_4];
	cvta.to.global.u64 	%rd1, %rd18;
	cvta.to.global.u64 	%rd2, %rd19;
	mov.u32 	%r53, %ctaid.x;
	mov.u32 	%r54, %ntid.x;
	mov.u32 	%r55, %tid.x;
	mad.lo.s32 	%r1, %r53, %r54, %r55;
	setp.ge.s32 	%p1, %r1, %r52;
	@%p1 bra 	$L__BB0_32;
	setp.lt.s32 	%p2, %r1, 1;
	mov.f64 	%fd226, 0d0000000000000000;
	mov.b32 	%r81, 0;
	@%p2 bra 	$L__BB0_14;
	mul.lo.s32 	%r2, %r52, %r1;
	min.s32 	%r58, %r1, %r52;
	max.s32 	%r81, %r58, 1;
	and.b32  	%r4, %r81, 15;
	setp.lt.s32 	%p3, %r58, 16;
	mov.f64 	%fd226, 0d0000000000000000;
	mov.b32 	%r72, 0;
	@%p3 bra 	$L__BB0_5;
	and.b32  	%r72, %r81, 2147483632;
	neg.s32 	%r70, %r72;
	add.s64 	%rd3, %rd1, 64;
	add.s64 	%rd64, %rd2, 64;
	mov.f64 	%fd226, 0d0000000000000000;
	mov.u32 	%r69, %r2;
$L__BB0_4:
	.pragma "nounroll";
	mul.wide.s32 	%rd20, %r69, 8;
	add.s64 	%rd21, %rd3, %rd20;
	ld.global.f64 	%fd36, [%rd21+-64];
	ld.global.f64 	%fd37, [%rd64+-64];
	fma.rn.f64 	%fd38, %fd36, %fd37, %fd226;
	ld.global.f64 	%fd39, [%rd21+-56];
	ld.global.f64 	%fd40, [%rd64+-56];
	fma.rn.f64 	%fd41, %fd39, %fd40, %fd38;
	ld.global.f64 	%fd42, [%rd21+-48];
	ld.global.f64 	%fd43, [%rd64+-48];
	fma.rn.f64 	%fd44, %fd42, %fd43, %fd41;
	ld.global.f64 	%fd45, [%rd21+-40];
	ld.global.f64 	%fd46, [%rd64+-40];
	fma.rn.f64 	%fd47, %fd45, %fd46, %fd44;
	ld.global.f64 	%fd48, [%rd21+-32];
	ld.global.f64 	%fd49, [%rd64+-32];
	fma.rn.f64 	%fd50, %fd48, %fd49, %fd47;
	ld.global.f64 	%fd51, [%rd21+-24];
	ld.global.f64 	%fd52, [%rd64+-24];
	fma.rn.f64 	%fd53, %fd51, %fd52, %fd50;
	ld.global.f64 	%fd54, [%rd21+-16];
	ld.global.f64 	%fd55, [%rd64+-16];
	fma.rn.f64 	%fd56, %fd54, %fd55, %fd53;
	ld.global.f64 	%fd57, [%rd21+-8];
	ld.global.f64 	%fd58, [%rd64+-8];
	fma.rn.f64 	%fd59, %fd57, %fd58, %fd56;
	ld.global.f64 	%fd60, [%rd21];
	ld.global.f64 	%fd61, [%rd64];
	fma.rn.f64 	%fd62, %fd60, %fd61, %fd59;
	ld.global.f64 	%fd63, [%rd21+8];
	ld.global.f64 	%fd64, [%rd64+8];
	fma.rn.f64 	%fd65, %fd63, %fd64, %fd62;
	ld.global.f64 	%fd66, [%rd21+16];
	ld.global.f64 	%fd67, [%rd64+16];
	fma.rn.f64 	%fd68, %fd66, %fd67, %fd65;
	ld.global.f64 	%fd69, [%rd21+24];
	ld.global.f64 	%fd70, [%rd64+24];
	fma.rn.f64 	%fd71, %fd69, %fd70, %fd68;
	ld.global.f64 	%fd72, [%rd21+32];
	ld.global.f64 	%fd73, [%rd64+32];
	fma.rn.f64 	%fd74, %fd72, %fd73, %fd71;
	ld.global.f64 	%fd75, [%rd21+40];
	ld.global.f64 	%fd76, [%rd64+40];
	fma.rn.f64 	%fd77, %fd75, %fd76, %fd74;
	ld.global.f64 	%fd78, [%rd21+48];
	ld.global.f64 	%fd79, [%rd64+48];
	fma.rn.f64 	%fd80, %fd78, %fd79, %fd77;
	ld.global.f64 	%fd81, [%rd21+56];
	ld.global.f64 	%fd82, [%rd64+56];
	fma.rn.f64 	%fd226, %fd81, %fd82, %fd80;
	add.s32 	%r70, %r70, 16;
	add.s32 	%r69, %r69, 16;
	add.s64 	%rd64, %rd64, 128;
	setp.ne.s32 	%p4, %r70, 0;
	@%p4 bra 	$L__BB0_4;
$L__BB0_5:
	setp.eq.s32 	%p5, %r4, 0;
	@%p5 bra 	$L__BB0_14;
	and.b32  	%r12, %r81, 7;
	setp.lt.u32 	%p6, %r4, 8;
	@%p6 bra 	$L__BB0_8;
	add.s32 	%r59, %r72, %r2;
	mul.wide.s32 	%rd22, %r59, 8;
	add.s64 	%rd23, %rd1, %rd22;
	ld.global.f64 	%fd84, [%rd23];
	mul.wide.u32 	%rd24, %r72, 8;
	add.s64 	%rd25, %rd2, %rd24;
	ld.global.f64 	%fd85, [%rd25];
	fma.rn.f64 	%fd86, %fd84, %fd85, %fd226;
	ld.global.f64 	%fd87, [%rd23+8];
	ld.global.f64 	%fd88, [%rd25+8];
	fma.rn.f64 	%fd89, %fd87, %fd88, %fd86;
	ld.global.f64 	%fd90, [%rd23+16];
	ld.global.f64 	%fd91, [%rd25+16];
	fma.rn.f64 	%fd92, %fd90, %fd91, %fd89;
	ld.global.f64 	%fd93, [%rd23+24];
	ld.global.f64 	%fd94, [%rd25+24];
	fma.rn.f64 	%fd95, %fd93, %fd94, %fd92;
	ld.global.f64 	%fd96, [%rd23+32];
	ld.global.f64 	%fd97, [%rd25+32];
	fma.rn.f64 	%fd98, %fd96, %fd97, %fd95;
	ld.global.f64 	%fd99, [%rd23+40];
	ld.global.f64 	%fd100, [%rd25+40];
	fma.rn.f64 	%fd101, %fd99, %fd100, %fd98;
	ld.global.f64 	%fd102, [%rd23+48];
	ld.global.f64 	%fd103, [%rd25+48];
	fma.rn.f64 	%fd104, %fd102, %fd103, %fd101;
	ld.global.f64 	%fd105, [%rd23+56];
	ld.global.f64 	%fd106, [%rd25+56];
	fma.rn.f64 	%fd226, %fd105, %fd106, %fd104;
	add.s32 	%r72, %r72, 8;
$L__BB0_8:
	setp.eq.s32 	%p7, %r12, 0;
	@%p7 bra 	$L__BB0_14;
	and.b32  	%r15, %r81, 3;
	setp.lt.u32 	%p8, %r12, 4;
	@%p8 bra 	$L__BB0_11;
	add.s32 	%r60, %r72, %r2;
	mul.wide.s32 	%rd26, %r60, 8;
	add.s64 	%rd27, %rd1, %rd26;
	ld.global.f64 	%fd108, [%rd27];
	mul.wide.u32 	%rd28, %r72, 8;
	add.s64 	%rd29, %rd2, %rd28;
	ld.global.f64 	%fd109, [%rd29];
	fma.rn.f64 	%fd110, %fd108, %fd109, %fd226;
	ld.global.f64 	%fd111, [%rd27+8];
	ld.global.f64 	%fd112, [%rd29+8];
	fma.rn.f64 	%fd113, %fd111, %fd112, %fd110;
	ld.global.f64 	%fd114, [%rd27+16];
	ld.global.f64 	%fd115, [%rd29+16];
	fma.rn.f64 	%fd116, %fd114, %fd115, %fd113;
	ld.global.f64 	%fd117, [%rd27+24];
	ld.global.f64 	%fd118, [%rd29+24];
	fma.rn.f64 	%fd226, %fd117, %fd118, %fd116;
	add.s32 	%r72, %r72, 4;
$L__BB0_11:
	setp.eq.s32 	%p9, %r15, 0;
	@%p9 bra 	$L__BB0_14;
	mul.wide.u32 	%rd30, %r72, 8;
	add.s64 	%rd65, %rd2, %rd30;
	add.s32 	%r75, %r72, %r2;
	neg.s32 	%r74, %r15;
$L__BB0_13:
	.pragma "nounroll";
	mul.wide.s32 	%rd31, %r75, 8;
	add.s64 	%rd32, %rd1, %rd31;
	ld.global.f64 	%fd119, [%rd32];
	ld.global.f64 	%fd120, [%rd65];
	fma.rn.f64 	%fd226, %fd119, %fd120, %fd226;
	add.s64 	%rd65, %rd65, 8;
	add.s32 	%r75, %r75, 1;
	add.s32 	%r74, %r74, 1;
	setp.ne.s32 	%p10, %r74, 0;
	@%p10 bra 	$L__BB0_13;
$L__BB0_14:
	setp.ge.s32 	%p11, %r81, %r52;
	@%p11 bra 	$L__BB0_18;
	mul.lo.s32 	%r25, %r52, %r1;
	add.s32 	%r61, %r81, %r25;
	mul.wide.s32 	%rd33, %r61, 8;
	add.s64 	%rd34, %rd1, %rd33;
	ld.global.f64 	%fd123, [%rd34];
	mul.wide.u32 	%rd35, %r81, 8;
	add.s64 	%rd36, %rd2, %rd35;
	ld.global.f64 	%fd124, [%rd36];
	fma.rn.f64 	%fd226, %fd123, %fd124, %fd226;
	setp.ne.s32 	%p12, %r81, %r1;
	@%p12 bra 	$L__BB0_17;
	add.s32 	%r62, %r25, %r1;
	mul.wide.s32 	%rd37, %r62, 8;
	add.s64 	%rd38, %rd1, %rd37;
	ld.global.f64 	%fd228, [%rd38];
$L__BB0_17:
	add.s32 	%r81, %r81, 1;
$L__BB0_18:
	setp.ge.s32 	%p13, %r81, %r52;
	@%p13 bra 	$L__BB0_31;
	mul.lo.s32 	%r28, %r52, %r1;
	sub.s32 	%r29, %r52, %r81;
	and.b32  	%r30, %r29, 15;
	sub.s32 	%r63, %r81, %r52;
	setp.gt.u32 	%p14, %r63, -16;
	@%p14 bra 	$L__BB0_22;
	and.b32  	%r64, %r29, -16;
	neg.s32 	%r79, %r64;
	add.s32 	%r78, %r81, %r28;
	mul.wide.u32 	%rd39, %r81, 8;
	add.s64 	%rd40, %rd39, %rd2;
	add.s64 	%rd66, %rd40, 64;
$L__BB0_21:
	.pragma "nounroll";
	mul.wide.s32 	%rd41, %r78, 8;
	add.s64 	%rd42, %rd1, %rd41;
	ld.global.f64 	%fd126, [%rd42];
	ld.global.f64 	%fd127, [%rd66+-64];
	fma.rn.f64 	%fd128, %fd126, %fd127, %fd226;
	ld.global.f64 	%fd129, [%rd42+8];
	ld.global.f64 	%fd130, [%rd66+-56];
	fma.rn.f64 	%fd131, %fd129, %fd130, %fd128;
	ld.global.f64 	%fd132, [%rd42+16];
	ld.global.f64 	%fd133, [%rd66+-48];
	fma.rn.f64 	%fd134, %fd132, %fd133, %fd131;
	ld.global.f64 	%fd135, [%rd42+24];
	ld.global.f64 	%fd136, [%rd66+-40];
	fma.rn.f64 	%fd137, %fd135, %fd136, %fd134;
	ld.global.f64 	%fd138, [%rd42+32];
	ld.global.f64 	%fd139, [%rd66+-32];
	fma.rn.f64 	%fd140, %fd138, %fd139, %fd137;
	ld.global.f64 	%fd141, [%rd42+40];
	ld.global.f64 	%fd142, [%rd66+-24];
	fma.rn.f64 	%fd143, %fd141, %fd142, %fd140;
	ld.global.f64 	%fd144, [%rd42+48];
	ld.global.f64 	%fd145, [%rd66+-16];
	fma.rn.f64 	%fd146, %fd144, %fd145, %fd143;
	ld.global.f64 	%fd147, [%rd42+56];
	ld.global.f64 	%fd148, [%rd66+-8];
	fma.rn.f64 	%fd149, %fd147, %fd148, %fd146;
	ld.global.f64 	%fd150, [%rd42+64];
	ld.global.f64 	%fd151, [%rd66];
	fma.rn.f64 	%fd152, %fd150, %fd151, %fd149;
	ld.global.f64 	%fd153, [%rd42+72];
	ld.global.f64 	%fd154, [%rd66+8];
	fma.rn.f64 	%fd155, %fd153, %fd154, %fd152;
	ld.global.f64 	%fd156, [%rd42+80];
	ld.global.f64 	%fd157, [%rd66+16];
	fma.rn.f64 	%fd158, %fd156, %fd157, %fd155;
	ld.global.f64 	%fd159, [%rd42+88];
	ld.global.f64 	%fd160, [%rd66+24];
	fma.rn.f64 	%fd161, %fd159, %fd160, %fd158;
	ld.global.f64 	%fd162, [%rd42+96];
	ld.global.f64 	%fd163, [%rd66+32];
	fma.rn.f64 	%fd164, %fd162, %fd163, %fd161;
	ld.global.f64 	%fd165, [%rd42+104];
	ld.global.f64 	%fd166, [%rd66+40];
	fma.rn.f64 	%fd167, %fd165, %fd166, %fd164;
	ld.global.f64 	%fd168, [%rd42+112];
	ld.global.f64 	%fd169, [%rd66+48];
	fma.rn.f64 	%fd170, %fd168, %fd169, %fd167;
	ld.global.f64 	%fd171, [%rd42+120];
	ld.global.f64 	%fd172, [%rd66+56];
	fma.rn.f64 	%fd226, %fd171, %fd172, %fd170;
	add.s32 	%r81, %r81, 16;
	add.s32 	%r79, %r79, 16;
	add.s32 	%r78, %r78, 16;
	add.s64 	%rd66, %rd66, 128;
	setp.ne.s32 	%p15, %r79, 0;
	@%p15 bra 	$L__BB0_21;
$L__BB0_22:
	setp.eq.s32 	%p16, %r30, 0;
	@%p16 bra 	$L__BB0_31;
	and.b32  	%r40, %r29, 7;
	setp.lt.u32 	%p17, %r30, 8;
	@%p17 bra 	$L__BB0_25;
	add.s32 	%r65, %r81, %r28;
	mul.wide.s32 	%rd43, %r65, 8;
	add.s64 	%rd44, %rd1, %rd43;
	ld.global.f64 	%fd174, [%rd44];
	mul.wide.u32 	%rd45, %r81, 8;
	add.s64 	%rd46, %rd2, %rd45;
	ld.global.f64 	%fd175, [%rd46];
	fma.rn.f64 	%fd176, %fd174, %fd175, %fd226;
	ld.global.f64 	%fd177, [%rd44+8];
	ld.global.f64 	%fd178, [%rd46+8];
	fma.rn.f64 	%fd179, %fd177, %fd178, %fd176;
	ld.global.f64 	%fd180, [%rd44+16];
	ld.global.f64 	%fd181, [%rd46+16];
	fma.rn.f64 	%fd182, %fd180, %fd181, %fd179;
	ld.global.f64 	%fd183, [%rd44+24];
	ld.global.f64 	%fd184, [%rd46+24];
	fma.rn.f64 	%fd185, %fd183, %fd184, %fd182;
	ld.global.f64 	%fd186, [%rd44+32];
	ld.global.f64 	%fd187, [%rd46+32];
	fma.rn.f64 	%fd188, %fd186, %fd187, %fd185;
	ld.global.f64 	%fd189, [%rd44+40];
	ld.global.f64 	%fd190, [%rd46+40];
	fma.rn.f64 	%fd191, %fd189, %fd190, %fd188;
	ld.global.f64 	%fd192, [%rd44+48];
	ld.global.f64 	%fd193, [%rd46+48];
	fma.rn.f64 	%fd194, %fd192, %fd193, %fd191;
	ld.global.f64 	%fd195, [%rd44+56];
	ld.global.f64 	%fd196, [%rd46+56];
	fma.rn.f64 	%fd226, %fd195, %fd196, %fd194;
	add.s32 	%r81, %r81, 8;
$L__BB0_25:
	setp.eq.s32 	%p18, %r40, 0;
	@%p18 bra 	$L__BB0_31;
	and.b32  	%r43, %r29, 3;
	setp.lt.u32 	%p19, %r40, 4;
	@%p19 bra 	$L__BB0_28;
	add.s32 	%r66, %r81, %r28;
	mul.wide.s32 	%rd47, %r66, 8;
	add.s64 	%rd48, %rd1, %rd47;
	ld.global.f64 	%fd198, [%rd48];
	mul.wide.u32 	%rd49, %r81, 8;
	add.s64 	%rd50, %rd2, %rd49;
	ld.global.f64 	%fd199, [%rd50];
	fma.rn.f64 	%fd200, %fd198, %fd199, %fd226;
	ld.global.f64 	%fd201, [%rd48+8];
	ld.global.f64 	%fd202, [%rd50+8];
	fma.rn.f64 	%fd203, %fd201, %fd202, %fd200;
	ld.global.f64 	%fd204, [%rd48+16];
	ld.global.f64 	%fd205, [%rd50+16];
	fma.rn.f64 	%fd206, %fd204, %fd205, %fd203;
	ld.global.f64 	%fd207, [%rd48+24];
	ld.global.f64 	%fd208, [%rd50+24];
	fma.rn.f64 	%fd226, %fd207, %fd208, %fd206;
	add.s32 	%r81, %r81, 4;
$L__BB0_28:
	setp.eq.s32 	%p20, %r43, 0;
	@%p20 bra 	$L__BB0_31;
	mul.wide.u32 	%rd51, %r81, 8;
	add.s64 	%rd67, %rd2, %rd51;
	add.s32 	%r85, %r81, %r28;
	neg.s32 	%r84, %r43;
$L__BB0_30:
	.pragma "nounroll";
	mul.wide.s32 	%rd52, %r85, 8;
	add.s64 	%rd53, %rd1, %rd52;
	ld.global.f64 	%fd209, [%rd53];
	ld.global.f64 	%fd210, [%rd67];
	fma.rn.f64 	%fd226, %fd209, %fd210, %fd226;
	add.s64 	%rd67, %rd67, 8;
	add.s32 	%r85, %r85, 1;
	add.s32 	%r84, %r84, 1;
	setp.ne.s32 	%p21, %r84, 0;
	@%p21 bra 	$L__BB0_30;
$L__BB0_31:
	add.u64 	%rd54, %SP, 0;
	add.u64 	%rd55, %SPL, 0;
	mul.wide.s32 	%rd56, %r1, 8;
	add.s64 	%rd57, %rd2, %rd56;
	ld.global.f64 	%fd211, [%rd57];
	cvta.to.global.u64 	%rd58, %rd16;
	add.s64 	%rd59, %rd58, %rd56;
	ld.global.f64 	%fd212, [%rd59];
	sub.f64 	%fd213, %fd212, %fd226;
	div.rn.f64 	%fd214, %fd213, %fd228;
	add.f64 	%fd215, %fd211, %fd214;
	cvta.to.global.u64 	%rd60, %rd17;
	add.s64 	%rd61, %rd60, %rd56;
	st.global.f64 	[%rd61], %fd215;
	ld.global.f64 	%fd216, [%rd57];
	ld.global.f64 	%fd217, [%rd59];
	st.local.f64 	[%rd55], %fd215;
	st.local.f64 	[%rd55+8], %fd216;
	st.local.f64 	[%rd55+16], %fd217;
	st.local.f64 	[%rd55+24], %fd226;
	st.local.f64 	[%rd55+32], %fd228;
	mov.u64 	%rd62, $str$1;
	cvta.global.u64 	%rd63, %rd62;
	{ // callseq 0, 0
	.param .b64 param0;
	st.param.b64 	[param0], %rd63;
	.param .b64 param1;
	st.param.b64 	[param1], %rd54;
	.param .b32 retval0;
	call.uni (retval0), 
	vprintf, 
	(
	param0, 
	param1
	);
	ld.param.b32 	%r67, [retval0];
	} // callseq 0
$L__BB0_32:
	ret;

}
	// .globl	_Z11_resolutionPdS_S_i
.visible .entry _Z11_resolutionPdS_S_i(
	.param .u64 .ptr .align 1 _Z11_resolutionPdS_S_i_param_0,
	.param .u64 .ptr .align 1 _Z11_resolutionPdS_S_i_param_1,
	.param .u64 .ptr .align 1 _Z11_resolutionPdS_S_i_param_2,
	.param .u32 _Z11_resolutionPdS_S_i_param_3
)
{
	.reg .pred 	%p<2>;
	.reg .b32 	%r<6>;
	.reg .b64 	%rd<11>;
	.reg .b64 	%fd<4>;

	ld.param.u64 	%rd1, [_Z11_resolutionPdS_S_i_param_0];
	ld.param.u64 	%rd2, [_Z11_resolutionPdS_S_i_param_1];
	ld.param.u64 	%rd3, [_Z11_resolutionPdS_S_i_param_2];
	ld.param.u32 	%r2, [_Z11_resolutionPdS_S_i_param_3];
	mov.u32 	%r3, %ctaid.x;
	mov.u32 	%r4, %ntid.x;
	mov.u32 	%r5, %tid.x;
	mad.lo.s32 	%r1, %r3, %r4, %r5;
	setp.ge.s32 	%p1, %r1, %r2;
	@%p1 bra 	$L__BB1_2;
	cvta.to.global.u64 	%rd4, %rd1;
	cvta.to.global.u64 	%rd5, %rd2;
	cvta.to.global.u64 	%rd6, %rd3;
	mul.wide.s32 	%rd7, %r1, 8;
	add.s64 	%rd8, %rd4, %rd7;
	ld.global.f64 	%fd1, [%rd8];
	add.s64 	%rd9, %rd5, %rd7;
	ld.global.f64 	%fd2, [%rd9];
	fma.rn.f64 	%fd3, %fd1, 0d4008000000000000, %fd2;
	add.s64 	%rd10, %rd6, %rd7;
	st.global.f64 	[%rd10], %fd3;
$L__BB1_2:
	ret;

}
	// .globl	_Z12KernelJacobiPdS_S_S_i
.visible .entry _Z12KernelJacobiPdS_S_S_i(
	.param .u64 .ptr .align 1 _Z12KernelJacobiPdS_S_S_i_param_0,
	.param .u64 .ptr .align 1 _Z12KernelJacobiPdS_S_S_i_param_1,
	.param .u64 .ptr .align 1 _Z12KernelJacobiPdS_S_S_i_param_2,
	.param .u64 .ptr .align 1 _Z12KernelJacobiPdS_S_S_i_param_3,
	.param .u32 _Z12KernelJacobiPdS_S_S_i_param_4
)
{
	.reg .pred 	%p<13>;
	.reg .b32 	%r<68>;
	.reg .b64 	%rd<44>;
	.reg .b64 	%fd<63>;

	ld.param.u64 	%rd20, [_Z12KernelJacobiPdS_S_S_i_param_0];
	ld.param.u64 	%rd18, [_Z12KernelJacobiPdS_S_S_i_param_1];
	ld.param.u64 	%rd21, [_Z12KernelJacobiPdS_S_S_i_param_2];
	ld.param.u64 	%rd19, [_Z12KernelJacobiPdS_S_S_i_param_3];
	ld.param.u32 	%r41, [_Z12KernelJacobiPdS_S_S_i_param_4];
	cvta.to.global.u64 	%rd1, %rd21;
	cvta.to.global.u64 	%rd2, %rd20;
	mov.u32 	%r42, %ctaid.x;
	mov.u32 	%r43, %ntid.x;
	mov.u32 	%r44, %tid.x;
	mad.lo.s32 	%r1, %r42, %r43, %r44;
	setp.ge.s32 	%p1, %r1, %r41;
	@%p1 bra 	$L__BB2_18;
	cvta.to.global.u64 	%rd22, %rd19;
	cvta.to.global.u64 	%rd23, %rd18;
	mul.wide.s32 	%rd24, %r1, 8;
	add.s64 	%rd25, %rd23, %rd24;
	ld.global.f64 	%fd57, [%rd25];
	add.s64 	%rd3, %rd22, %rd24;
	st.global.f64 	[%rd3], %fd57;
	max.s32 	%r46, %r1, 0;
	min.s32 	%r2, %r46, %r41;
	setp.lt.s32 	%p2, %r2, 1;
	mov.b32 	%r60, 0;
	@%p2 bra 	$L__BB2_8;
	mul.lo.s32 	%r3, %r41, %r1;
	and.b32  	%r4, %r2, 3;
	setp.lt.u32 	%p3, %r2, 4;
	mov.b32 	%r60, 0;
	@%p3 bra 	$L__BB2_5;
	and.b32  	%r60, %r2, 2147483644;
	neg.s32 	%r54, %r60;
	add.s64 	%rd4, %rd2, 16;
	add.s64 	%rd40, %rd1, 16;
	mov.u32 	%r53, %r3;
$L__BB2_4:
	mul.wide.s32 	%rd26, %r53, 8;
	add.s64 	%rd27, %rd4, %rd26;
	ld.global.f64 	%fd16, [%rd27+-16];
	ld.global.f64 	%fd17, [%rd40+-16];
	mul.f64 	%fd18, %fd16, %fd17;
	sub.f64 	%fd19, %fd57, %fd18;
	st.global.f64 	[%rd3], %fd19;
	ld.global.f64 	%fd20, [%rd27+-8];
	ld.global.f64 	%fd21, [%rd40+-8];
	mul.f64 	%fd22, %fd20, %fd21;
	sub.f64 	%fd23, %fd19, %fd22;
	st.global.f64 	[%rd3], %fd23;
	ld.global.f64 	%fd24, [%rd27];
	ld.global.f64 	%fd25, [%rd40];
	mul.f64 	%fd26, %fd24, %fd25;
	sub.f64 	%fd27, %fd23, %fd26;
	st.global.f64 	[%rd3], %fd27;
	ld.global.f64 	%fd28, [%rd27+8];
	ld.global.f64 	%fd29, [%rd40+8];
	mul.f64 	%fd30, %fd28, %fd29;
	sub.f64 	%fd57, %fd27, %fd30;
	st.global.f64 	[%rd3], %fd57;
	add.s32 	%r54, %r54, 4;
	add.s32 	%r53, %r53, 4;
	add.s64 	%rd40, %rd40, 32;
	setp.ne.s32 	%p4, %r54, 0;
	@%p4 bra 	$L__BB2_4;
$L__BB2_5:
	setp.eq.s32 	%p5, %r4, 0;
	@%p5 bra 	$L__BB2_8;
	mul.wide.u32 	%rd28, %r60, 8;
	add.s64 	%rd41, %rd1, %rd28;
	add.s32 	%r58, %r60, %r3;
	neg.s32 	%r57, %r4;
$L__BB2_7:
	.pragma "nounroll";
	mul.wide.s32 	%rd29, %r58, 8;
	add.s64 	%rd30, %rd2, %rd29;
	ld.global.f64 	%fd31, [%rd30];
	ld.global.f64 	%fd32, [%rd41];
	mul.f64 	%fd33, %fd31, %fd32;
	sub.f64 	%fd57, %fd57, %fd33;
	st.global.f64 	[%rd3], %fd57;
	add.s32 	%r60, %r60, 1;
	add.s64 	%rd41, %rd41, 8;
	add.s32 	%r58, %r58, 1;
	add.s32 	%r57, %r57, 1;
	setp.ne.s32 	%p6, %r57, 0;
	@%p6 bra 	$L__BB2_7;
$L__BB2_8:
	add.s32 	%r49, %r1, 1;
	min.s32 	%r22, %r49, %r41;
	setp.ge.s32 	%p7, %r60, %r22;
	@%p7 bra 	$L__BB2_10;
	mad.lo.s32 	%r50, %r41, %r1, %r1;
	mul.wide.s32 	%rd31, %r50, 8;
	add.s64 	%rd32, %rd2, %rd31;
	ld.global.f64 	%fd58, [%rd32];
	mov.u32 	%r60, %r22;
$L__BB2_10:
	setp.ge.s32 	%p8, %r60, %r41;
	@%p8 bra 	$L__BB2_17;
	mul.lo.s32 	%r24, %r41, %r1;
	sub.s32 	%r51, %r41, %r60;
	and.b32  	%r25, %r51, 3;
	setp.eq.s32 	%p9, %r25, 0;
	mov.u32 	%r65, %r60;
	@%p9 bra 	$L__BB2_14;
	mul.wide.u32 	%rd33, %r60, 8;
	add.s64 	%rd42, %rd1, %rd33;
	add.s32 	%r63, %r60, %r24;
	neg.s32 	%r62, %r25;
	mov.u32 	%r65, %r60;
$L__BB2_13:
	.pragma "nounroll";
	mul.wide.s32 	%rd34, %r63, 8;
	add.s64 	%rd35, %rd2, %rd34;
	ld.global.f64 	%fd35, [%rd35];
	ld.global.f64 	%fd36, [%rd42];
	mul.f64 	%fd37, %fd35, %fd36;
	sub.f64 	%fd57, %fd57, %fd37;
	st.global.f64 	[%rd3], %fd57;
	add.s32 	%r65, %r65, 1;
	add.s64 	%rd42, %rd42, 8;
	add.s32 	%r63, %r63, 1;
	add.s32 	%r62, %r62, 1;
	setp.ne.s32 	%p10, %r62, 0;
	@%p10 bra 	$L__BB2_13;
$L__BB2_14:
	sub.s32 	%r52, %r60, %r41;
	setp.gt.u32 	%p11, %r52, -4;
	@%p11 bra 	$L__BB2_17;
	sub.s32 	%r67, %r65, %r41;
	add.s64 	%rd14, %rd2, 16;
	add.s32 	%r66, %r65, %r24;
	mul.wide.u32 	%rd36, %r65, 8;
	add.s64 	%rd37, %rd36, %rd1;
	add.s64 	%rd43, %rd37, 16;
$L__BB2_16:
	mul.wide.s32 	%rd38, %r66, 8;
	add.s64 	%rd39, %rd14, %rd38;
	ld.global.f64 	%fd38, [%rd39+-16];
	ld.global.f64 	%fd39, [%rd43+-16];
	mul.f64 	%fd40, %fd38, %fd39;
	sub.f64 	%fd41, %fd57, %fd40;
	st.global.f64 	[%rd3], %fd41;
	ld.global.f64 	%fd42, [%rd39+-8];
	ld.global.f64 	%fd43, [%rd43+-8];
	mul.f64 	%fd44, %fd42, %fd43;
	sub.f64 	%fd45, %fd41, %fd44;
	st.global.f64 	[%rd3], %fd45;
	ld.global.f64 	%fd46, [%rd39];
	ld.global.f64 	%fd47, [%rd43];
	mul.f64 	%fd48, %fd46, %fd47;
	sub.f64 	%fd49, %fd45, %fd48;
	st.global.f64 	[%rd3], %fd49;
	ld.global.f64 	%fd50, [%rd39+8];
	ld.global.f64 	%fd51, [%rd43+8];
	mul.f64 	%fd52, %fd50, %fd51;
	sub.f64 	%fd57, %fd49, %fd52;
	st.global.f64 	[%rd3], %fd57;
	add.s32 	%r67, %r67, 4;
	add.s32 	%r66, %r66, 4;
	add.s64 	%rd43, %rd43, 32;
	setp.ne.s32 	%p12, %r67, 0;
	@%p12 bra 	$L__BB2_16;
$L__BB2_17:
	div.rn.f64 	%fd53, %fd57, %fd58;
	st.global.f64 	[%rd3], %fd53;
$L__BB2_18:
	ret;

}
	// .globl	_Z9EpsJacobiPdS_S_i
.visible .entry _Z9EpsJacobiPdS_S_i(
	.param .u64 .ptr .align 1 _Z9EpsJacobiPdS_S_i_param_0,
	.param .u64 .ptr .align 1 _Z9EpsJacobiPdS_S_i_param_1,
	.param .u64 .ptr .align 1 _Z9EpsJacobiPdS_S_i_param_2,
	.param .u32 _Z9EpsJacobiPdS_S_i_param_3
)
{
	.reg .pred 	%p<2>;
	.reg .b32 	%r<6>;
	.reg .b64 	%rd<11>;
	.reg .b64 	%fd<8>;

	ld.param.u64 	%rd1, [_Z9EpsJacobiPdS_S_i_param_0];
	ld.param.u64 	%rd2, [_Z9EpsJacobiPdS_S_i_param_1];
	ld.param.u64 	%rd3, [_Z9EpsJacobiPdS_S_i_param_2];
	ld.param.u32 	%r2, [_Z9EpsJacobiPdS_S_i_param_3];
	mov.u32 	%r3, %ctaid.x;
	mov.u32 	%r4, %ntid.x;
	mov.u32 	%r5, %tid.x;
	mad.lo.s32 	%r1, %r3, %r4, %r5;
	setp.ge.s32 	%p1, %r1, %r2;
	@%p1 bra 	$L__BB3_2;
	cvta.to.global.u64 	%rd4, %rd1;
	cvta.to.global.u64 	%rd5, %rd2;
	cvta.to.global.u64 	%rd6, %rd3;
	mul.wide.s32 	%rd7, %r1, 8;
	add.s64 	%rd8, %rd4, %rd7;
	ld.global.f64 	%fd1, [%rd8];
	add.s64 	%rd9, %rd5, %rd7;
	ld.global.f64 	%fd2, [%rd9];
	sub.f64 	%fd3, %fd1, %fd2;
	abs.f64 	%fd4, %fd3;
	add.s64 	%rd10, %rd6, %rd7;
	ld.global.f64 	%fd5, [%rd10];
	add.f64 	%fd6, %fd5, %fd4;
	st.global.f64 	[%rd10], %fd6;
	ld.global.f64 	%fd7, [%rd9];
	st.global.f64 	[%rd8], %fd7;
$L__BB3_2:
	ret;

}
	// .globl	_Z6kernelPdS_dS_S_i
.visible .entry _Z6kernelPdS_dS_S_i(
	.param .u64 .ptr .align 1 _Z6kernelPdS_dS_S_i_param_0,
	.param .u64 .ptr .align 1 _Z6kernelPdS_dS_S_i_param_1,
	.param .f64 _Z6kernelPdS_dS_S_i_param_2,
	.param .u64 .ptr .align 1 _Z6kernelPdS_dS_S_i_param_3,
	.param .u64 .ptr .align 1 _Z6kernelPdS_dS_S_i_param_4,
	.param .u32 _Z6kernelPdS_dS_S_i_param_5
)
{
	.reg .pred 	%p<11>;
	.reg .b32 	%r<37>;
	.reg .b64 	%rd<35>;
	.reg .b64 	%fd<117>;

	ld.param.u64 	%rd12, [_Z6kernelPdS_dS_S_i_param_0];
	ld.param.u64 	%rd10, [_Z6kernelPdS_dS_S_i_param_1];
	ld.param.f64 	%fd14, [_Z6kernelPdS_dS_S_i_param_2];
	ld.param.u64 	%rd13, [_Z6kernelPdS_dS_S_i_param_3];
	ld.param.u64 	%rd11, [_Z6kernelPdS_dS_S_i_param_4];
	ld.param.u32 	%r23, [_Z6kernelPdS_dS_S_i_param_5];
	cvta.to.global.u64 	%rd1, %rd12;
	cvta.to.global.u64 	%rd2, %rd13;
	mov.u32 	%r24, %ctaid.x;
	mov.u32 	%r25, %ntid.x;
	mov.u32 	%r26, %tid.x;
	mad.lo.s32 	%r1, %r24, %r25, %r26;
	setp.ge.s32 	%p1, %r1, %r23;
	@%p1 bra 	$L__BB4_15;
	mul.lo.s32 	%r2, %r1, 100;
	setp.lt.s32 	%p2, %r23, 1;
	mov.f64 	%fd116, 0d0000000000000000;
	@%p2 bra 	$L__BB4_14;
	and.b32  	%r3, %r23, 15;
	setp.lt.u32 	%p3, %r23, 16;
	mov.f64 	%fd116, 0d0000000000000000;
	mov.b32 	%r33, 0;
	@%p3 bra 	$L__BB4_5;
	and.b32  	%r33, %r23, 2147483632;
	neg.s32 	%r31, %r33;
	add.s64 	%rd3, %rd1, 64;
	add.s64 	%rd33, %rd2, 64;
	mov.f64 	%fd116, 0d0000000000000000;
	mov.u32 	%r30, %r2;
$L__BB4_4:
	.pragma "nounroll";
	mul.wide.s32 	%rd14, %r30, 8;
	add.s64 	%rd15, %rd3, %rd14;
	ld.global.f64 	%fd19, [%rd15+-64];
	ld.global.f64 	%fd20, [%rd33+-64];
	fma.rn.f64 	%fd21, %fd19, %fd20, %fd116;
	ld.global.f64 	%fd22, [%rd15+-56];
	ld.global.f64 	%fd23, [%rd33+-56];
	fma.rn.f64 	%fd24, %fd22, %fd23, %fd21;
	ld.global.f64 	%fd25, [%rd15+-48];
	ld.global.f64 	%fd26, [%rd33+-48];
	fma.rn.f64 	%fd27, %fd25, %fd26, %fd24;
	ld.global.f64 	%fd28, [%rd15+-40];
	ld.global.f64 	%fd29, [%rd33+-40];
	fma.rn.f64 	%fd30, %fd28, %fd29, %fd27;
	ld.global.f64 	%fd31, [%rd15+-32];
	ld.global.f64 	%fd32, [%rd33+-32];
	fma.rn.f64 	%fd33, %fd31, %fd32, %fd30;
	ld.global.f64 	%fd34, [%rd15+-24];
	ld.global.f64 	%fd35, [%rd33+-24];
	fma.rn.f64 	%fd36, %fd34, %fd35, %fd33;
	ld.global.f64 	%fd37, [%rd15+-16];
	ld.global.f64 	%fd38, [%rd33+-16];
	fma.rn.f64 	%fd39, %fd37, %fd38, %fd36;
	ld.global.f64 	%fd40, [%rd15+-8];
	ld.global.f64 	%fd41, [%rd33+-8];
	fma.rn.f64 	%fd42, %fd40, %fd41, %fd39;
	ld.global.f64 	%fd43, [%rd15];
	ld.global.f64 	%fd44, [%rd33];
	fma.rn.f64 	%fd45, %fd43, %fd44, %fd42;
	ld.global.f64 	%fd46, [%rd15+8];
	ld.global.f64 	%fd47, [%rd33+8];
	fma.rn.f64 	%fd48, %fd46, %fd47, %fd45;
	ld.global.f64 	%fd49, [%rd15+16];
	ld.global.f64 	%fd50, [%rd33+16];
	fma.rn.f64 	%fd51, %fd49, %fd50, %fd48;
	ld.global.f64 	%fd52, [%rd15+24];
	ld.global.f64 	%fd53, [%rd33+24];
	fma.rn.f64 	%fd54, %fd52, %fd53, %fd51;
	ld.global.f64 	%fd55, [%rd15+32];
	ld.global.f64 	%fd56, [%rd33+32];
	fma.rn.f64 	%fd57, %fd55, %fd56, %fd54;
	ld.global.f64 	%fd58, [%rd15+40];
	ld.global.f64 	%fd59, [%rd33+40];
	fma.rn.f64 	%fd60, %fd58, %fd59, %fd57;
	ld.global.f64 	%fd61, [%rd15+48];
	ld.global.f64 	%fd62, [%rd33+48];
	fma.rn.f64 	%fd63, %fd61, %fd62, %fd60;
	ld.global.f64 	%fd64, [%rd15+56];
	ld.global.f64 	%fd65, [%rd33+56];
	fma.rn.f64 	%fd116, %fd64, %fd65, %fd63;
	add.s32 	%r31, %r31, 16;
	add.s32 	%r30, %r30, 16;
	add.s64 	%rd33, %rd33, 128;
	setp.ne.s32 	%p4, %r31, 0;
	@%p4 bra 	$L__BB4_4;
$L__BB4_5:
	setp.eq.s32 	%p5, %r3, 0;
	@%p5 bra 	$L__BB4_14;
	and.b32  	%r11, %r23, 7;
	setp.lt.u32 	%p6, %r3, 8;
	@%p6 bra 	$L__BB4_8;
	add.s32 	%r28, %r33, %r2;
	mul.wide.s32 	%rd16, %r28, 8;
	add.s64 	%rd17, %rd1, %rd16;
	ld.global.f64 	%fd67, [%rd17];
	mul.wide.u32 	%rd18, %r33, 8;
	add.s64 	%rd19, %rd2, %rd18;
	ld.global.f64 	%fd68, [%rd19];
	fma.rn.f64 	%fd69, %fd67, %fd68, %fd116;
	ld.global.f64 	%fd70, [%rd17+8];
	ld.global.f64 	%fd71, [%rd19+8];
	fma.rn.f64 	%fd72, %fd70, %fd71, %fd69;
	ld.global.f64 	%fd73, [%rd17+16];
	ld.global.f64 	%fd74, [%rd19+16];
	fma.rn.f64 	%fd75, %fd73, %fd74, %fd72;
	ld.global.f64 	%fd76, [%rd17+24];
	ld.global.f64 	%fd77, [%rd19+24];
	fma.rn.f64 	%fd78, %fd76, %fd77, %fd75;
	ld.global.f64 	%fd79, [%rd17+32];
	ld.global.f64 	%fd80, [%rd19+32];
	fma.rn.f64 	%fd81, %fd79, %fd80, %fd78;
	ld.global.f64 	%fd82, [%rd17+40];
	ld.global.f64 	%fd83, [%rd19+40];
	fma.rn.f64 	%fd84, %fd82, %fd83, %fd81;
	ld.global.f64 	%fd85, [%rd17+48];
	ld.global.f64 	%fd86, [%rd19+48];
	fma.rn.f64 	%fd87, %fd85, %fd86, %fd84;
	ld.global.f64 	%fd88, [%rd17+56];
	ld.global.f64 	%fd89, [%rd19+56];
	fma.rn.f64 	%fd116, %fd88, %fd89, %fd87;
	add.s32 	%r33, %r33, 8;
$L__BB4_8:
	setp.eq.s32 	%p7, %r11, 0;
	@%p7 bra 	$L__BB4_14;
	and.b32  	%r14, %r23, 3;
	setp.lt.u32 	%p8, %r11, 4;
	@%p8 bra 	$L__BB4_11;
	add.s32 	%r29, %r33, %r2;
	mul.wide.s32 	%rd20, %r29, 8;
	add.s64 	%rd21, %rd1, %rd20;
	ld.global.f64 	%fd91, [%rd21];
	mul.wide.u32 	%rd22, %r33, 8;
	add.s64 	%rd23, %rd2, %rd22;
	ld.global.f64 	%fd92, [%rd23];
	fma.rn.f64 	%fd93, %fd91, %fd92, %fd116;
	ld.global.f64 	%fd94, [%rd21+8];
	ld.global.f64 	%fd95, [%rd23+8];
	fma.rn.f64 	%fd96, %fd94, %fd95, %fd93;
	ld.global.f64 	%fd97, [%rd21+16];
	ld.global.f64 	%fd98, [%rd23+16];
	fma.rn.f64 	%fd99, %fd97, %fd98, %fd96;
	ld.global.f64 	%fd100, [%rd21+24];
	ld.global.f64 	%fd101, [%rd23+24];
	fma.rn.f64 	%fd116, %fd100, %fd101, %fd99;
	add.s32 	%r33, %r33, 4;
$L__BB4_11:
	setp.eq.s32 	%p9, %r14, 0;
	@%p9 bra 	$L__BB4_14;
	mul.wide.u32 	%rd24, %r33, 8;
	add.s64 	%rd34, %rd2, %rd24;
	add.s32 	%r36, %r33, %r2;
	neg.s32 	%r35, %r14;
$L__BB4_13:
	.pragma "nounroll";
	mul.wide.s32 	%rd25, %r36, 8;
	add.s64 	%rd26, %rd1, %rd25;
	ld.global.f64 	%fd102, [%rd26];
	ld.global.f64 	%fd103, [%rd34];
	fma.rn.f64 	%fd116, %fd102, %fd103, %fd116;
	add.s64 	%rd34, %rd34, 8;
	add.s32 	%r36, %r36, 1;
	add.s32 	%r35, %r35, 1;
	setp.ne.s32 	%p10, %r35, 0;
	@%p10 bra 	$L__BB4_13;
$L__BB4_14:
	mul.wide.s32 	%rd27, %r1, 8;
	add.s64 	%rd28, %rd2, %rd27;
	ld.global.f64 	%fd104, [%rd28];
	cvta.to.global.u64 	%rd29, %rd10;
	add.s64 	%rd30, %rd29, %rd27;
	ld.global.f64 	%fd105, [%rd30];
	sub.f64 	%fd106, %fd116, %fd105;
	fma.rn.f64 	%fd107, %fd14, %fd106, %fd104;
	cvta.to.global.u64 	%rd31, %rd11;
	add.s64 	%rd32, %rd31, %rd27;
	st.global.f64 	[%rd32], %fd107;
$L__BB4_15:
	ret;

}
	// .globl	_Z3EpsPdS_S_i
.visible .entry _Z3EpsPdS_S_i(
	.param .u64 .ptr .align 1 _Z3EpsPdS_S_i_param_0,
	.param .u64 .ptr .align 1 _Z3EpsPdS_S_i_param_1,
	.param .u64 .ptr .align 1 _Z3EpsPdS_S_i_param_2,
	.param .u32 _Z3EpsPdS_S_i_param_3
)
{
	.reg .pred 	%p<2>;
	.reg .b32 	%r<6>;
	.reg .b64 	%rd<11>;
	.reg .b64 	%fd<6>;

	ld.param.u64 	%rd1, [_Z3EpsPdS_S_i_param_0];
	ld.param.u64 	%rd2, [_Z3EpsPdS_S_i_param_1];
	ld.param.u64 	%rd3, [_Z3EpsPdS_S_i_param_2];
	ld.param.u32 	%r2, [_Z3EpsPdS_S_i_param_3];
	mov.u32 	%r3, %ctaid.x;
	mov.u32 	%r4, %ntid.x;
	mov.u32 	%r5, %tid.x;
	mad.lo.s32 	%r1, %r3, %r4, %r5;
	setp.ge.s32 	%p1, %r1, %r2;
	@%p1 bra 	$L__BB5_2;
	cvta.to.global.u64 	%rd4, %rd1;
	cvta.to.global.u64 	%rd5, %rd2;
	cvta.to.global.u64 	%rd6, %rd3;
	mul.wide.s32 	%rd7, %r1, 8;
	add.s64 	%rd8, %rd4, %rd7;
	ld.global.f64 	%fd1, [%rd8];
	add.s64 	%rd9, %rd5, %rd7;
	ld.global.f64 	%fd2, [%rd9];
	sub.f64 	%fd3, %fd1, %fd2;
	abs.f64 	%fd4, %fd3;
	add.s64 	%rd10, %rd6, %rd7;
	st.global.f64 	[%rd10], %fd4;
	ld.global.f64 	%fd5, [%rd9];
	st.global.f64 	[%rd8], %fd5;
$L__BB5_2:
	ret;

}
	// .globl	_Z8create_FPdS_i
.visible .entry _Z8create_FPdS_i(
	.param .u64 .ptr .align 1 _Z8create_FPdS_i_param_0,
	.param .u64 .ptr .align 1 _Z8create_FPdS_i_param_1,
	.param .u32 _Z8create_FPdS_i_param_2
)
{
	.reg .pred 	%p<71>;
	.reg .b32 	%r<107>;
	.reg .b64 	%rd<20>;
	.reg .b64 	%fd<107>;

	ld.param.u64 	%rd10, [_Z8create_FPdS_i_param_0];
	ld.param.u32 	%r21, [_Z8create_FPdS_i_param_2];
	cvta.to.global.u64 	%rd1, %rd10;
	mov.u32 	%r22, %ctaid.x;
	mov.u32 	%r23, %ntid.x;
	mov.u32 	%r24, %tid.x;
	mad.lo.s32 	%r1, %r22, %r23, %r24;
	setp.ge.s32 	%p7, %r1, %r21;
	@%p7 bra 	$L__BB6_35;
	setp.lt.s32 	%p8, %r21, 1;
	mov.f64 	%fd106, 0d0000000000000000;
	@%p8 bra 	$L__BB6_34;
	add.s32 	%r2, %r1, 2;
	cvt.rn.f64.s32 	%fd1, %r2;
	{
	.reg .b32 %temp; 
	mov.b64 	{%temp, %r3}, %fd1;
	}
	shr.u32 	%r26, %r3, 20;
	and.b32  	%r27, %r26, 2047;
	add.s32 	%r28, %r27, -1012;
	mov.b64 	%rd11, %fd1;
	shl.b64 	%rd12, %rd11, %r28;
	setp.eq.s64 	%p9, %rd12, -9223372036854775808;
	abs.f64 	%fd47, %fd1;
	setp.neu.f64 	%p10, %fd47, 0d3FE0000000000000;
	and.pred  	%p1, %p10, %p9;
	setp.lt.s32 	%p11, %r3, 0;
	selp.b32 	%r4, 0, 2146435072, %p11;
	and.b32  	%r5, %r3, 2147483647;
	or.b32  	%r6, %r4, -2147483648;
	and.b32  	%r7, %r21, 3;
	setp.lt.u32 	%p12, %r21, 4;
	mov.f64 	%fd105, 0d0000000000000000;
	mov.b32 	%r105, 0;
	@%p12 bra 	$L__BB6_25;
	and.b32  	%r105, %r21, 2147483644;
	neg.s32 	%r104, %r105;
	add.s64 	%rd18, %rd1, 16;
	mov.f64 	%fd105, 0d0000000000000000;
$L__BB6_4:
	setp.lt.s32 	%p13, %r3, 0;
	setp.eq.s64 	%p14, %rd12, -9223372036854775808;
	ld.global.f64 	%fd3, [%rd18+-16];
	{
	.reg .b32 %temp; 
	mov.b64 	{%temp, %r11}, %fd3;
	}
	abs.f64 	%fd4, %fd3;
	{ // callseq 1, 0
	.param .b64 param0;
	st.param.f64 	[param0], %fd4;
	.param .b64 param1;
	st.param.f64 	[param1], %fd1;
	.param .b64 retval0;
	call.uni (retval0), 
	__internal_accurate_pow, 
	(
	param0, 
	param1
	);
	ld.param.f64 	%fd49, [retval0];
	} // callseq 1
	setp.lt.s32 	%p15, %r11, 0;
	neg.f64 	%fd51, %fd49;
	selp.f64 	%fd52, %fd51, %fd49, %p14;
	selp.f64 	%fd53, %fd52, %fd49, %p15;
	setp.eq.f64 	%p16, %fd3, 0d0000000000000000;
	selp.b32 	%r29, %r11, 0, %p1;
	or.b32  	%r30, %r29, 2146435072;
	selp.b32 	%r31, %r30, %r29, %p13;
	mov.b32 	%r32, 0;
	mov.b64 	%fd54, {%r32, %r31};
	selp.f64 	%fd97, %fd54, %fd53, %p16;
	selp.u32 	%r33, -1, 0, %p1;
	selp.u32 	%r34, -1, 0, %p14;
	selp.b32 	%r35, %r33, %r34, %p16;
	and.b32  	%r36, %r35, 1;
	setp.eq.b32 	%p2, %r36, 1;
	add.f64 	%fd55, %fd3, %fd1;
	{
	.reg .b32 %temp; 
	mov.b64 	{%temp, %r37}, %fd55;
	}
	and.b32  	%r38, %r37, 2146435072;
	setp.ne.s32 	%p17, %r38, 2146435072;
	@%p17 bra 	$L__BB6_9;
	setp.num.f64 	%p18, %fd3, %fd3;
	@%p18 bra 	$L__BB6_7;
	add.rn.f64 	%fd97, %fd3, %fd1;
	bra.uni 	$L__BB6_9;
$L__BB6_7:
	setp.neu.f64 	%p19, %fd4, 0d7FF0000000000000;
	@%p19 bra 	$L__BB6_9;
	setp.ne.s32 	%p21, %r5, 1071644672;
	selp.b32 	%r40, %r6, %r4, %p21;
	selp.b32 	%r41, %r40, %r4, %p2;
	selp.b32 	%r42, %r41, %r4, %p15;
	mov.b32 	%r43, 0;
	mov.b64 	%fd97, {%r43, %r42};
$L__BB6_9:
	setp.eq.s32 	%p22, %r2, 0;
	setp.lt.s32 	%p23, %r3, 0;
	setp.eq.s64 	%p24, %rd12, -9223372036854775808;
	setp.eq.f64 	%p25, %fd3, 0d3FF0000000000000;
	selp.f64 	%fd56, 0d3FF0000000000000, %fd97, %p22;
	selp.f64 	%fd57, 0d3FF0000000000000, %fd56, %p25;
	add.f64 	%fd9, %fd105, %fd57;
	ld.global.f64 	%fd10, [%rd18+-8];
	{
	.reg .b32 %temp; 
	mov.b64 	{%temp, %r12}, %fd10;
	}
	abs.f64 	%fd11, %fd10;
	{ // callseq 2, 0
	.param .b64 param0;
	st.param.f64 	[param0], %fd11;
	.param .b64 param1;
	st.param.f64 	[param1], %fd1;
	.param .b64 retval0;
	call.uni (retval0), 
	__internal_accurate_pow, 
	(
	param0, 
	param1
	);
	ld.param.f64 	%fd58, [retval0];
	} // callseq 2
	setp.lt.s32 	%p26, %r12, 0;
	neg.f64 	%fd60, %fd58;
	selp.f64 	%fd61, %fd60, %fd58, %p24;
	selp.f64 	%fd62, %fd61, %fd58, %p26;
	setp.eq.f64 	%p27, %fd10, 0d0000000000000000;
	selp.b32 	%r44, %r12, 0, %p1;
	or.b32  	%r45, %r44, 2146435072;
	selp.b32 	%r46, %r45, %r44, %p23;
	mov.b32 	%r47, 0;
	mov.b64 	%fd63, {%r47, %r46};
	selp.f64 	%fd98, %fd63, %fd62, %p27;
	selp.u32 	%r49, -1, 0, %p24;
	selp.b32 	%r50, %r33, %r49, %p27;
	and.b32  	%r51, %r50, 1;
	setp.eq.b32 	%p3, %r51, 1;
	add.f64 	%fd64, %fd10, %fd1;
	{
	.reg .b32 %temp; 
	mov.b64 	{%temp, %r52}, %fd64;
	}
	and.b32  	%r53, %r52, 2146435072;
	setp.ne.s32 	%p28, %r53, 2146435072;
	@%p28 bra 	$L__BB6_14;
	setp.nan.f64 	%p29, %fd10, %fd10;
	@%p29 bra 	$L__BB6_13;
	setp.neu.f64 	%p30, %fd11, 0d7FF0000000000000;
	@%p30 bra 	$L__BB6_14;
	setp.ne.s32 	%p32, %r5, 1071644672;
	selp.b32 	%r55, %r6, %r4, %p32;
	selp.b32 	%r56, %r55, %r4, %p3;
	selp.b32 	%r57, %r56, %r4, %p26;
	mov.b32 	%r58, 0;
	mov.b64 	%fd98, {%r58, %r57};
	bra.uni 	$L__BB6_14;
$L__BB6_13:
	add.rn.f64 	%fd98, %fd10, %fd1;
$L__BB6_14:
	setp.eq.s32 	%p33, %r2, 0;
	setp.lt.s32 	%p34, %r3, 0;
	setp.eq.s64 	%p35, %rd12, -9223372036854775808;
	setp.eq.f64 	%p36, %fd10, 0d3FF0000000000000;
	selp.f64 	%fd65, 0d3FF0000000000000, %fd98, %p33;
	selp.f64 	%fd66, 0d3FF0000000000000, %fd65, %p36;
	add.f64 	%fd16, %fd9, %fd66;
	ld.global.f64 	%fd17, [%rd18];
	{
	.reg .b32 %temp; 
	mov.b64 	{%temp, %r13}, %fd17;
	}
	abs.f64 	%fd18, %fd17;
	{ // callseq 3, 0
	.param .b64 param0;
	st.param.f64 	[param0], %fd18;
	.param .b64 param1;
	st.param.f64 	[param1], %fd1;
	.param .b64 retval0;
	call.uni (retval0), 
	__internal_accurate_pow, 
	(
	param0, 
	param1
	);
	ld.param.f64 	%fd67, [retval0];
	} // callseq 3
	setp.lt.s32 	%p37, %r13, 0;
	neg.f64 	%fd69, %fd67;
	selp.f64 	%fd70, %fd69, %fd67, %p35;
	selp.f64 	%fd71, %fd70, %fd67, %p37;
	setp.eq.f64 	%p38, %fd17, 0d0000000000000000;
	selp.b32 	%r59, %r13, 0, %p1;
	or.b32  	%r60, %r59, 2146435072;
	selp.b32 	%r61, %r60, %r59, %p34;
	mov.b32 	%r62, 0;
	mov.b64 	%fd72, {%r62, %r61};
	selp.f64 	%fd99, %fd72, %fd71, %p38;
	selp.u32 	%r64, -1, 0, %p35;
	selp.b32 	%r65, %r33, %r64, %p38;
	and.b32  	%r66, %r65, 1;
	setp.eq.b32 	%p4, %r66, 1;
	add.f64 	%fd73, %fd17, %fd1;
	{
	.reg .b32 %temp; 
	mov.b64 	{%temp, %r67}, %fd73;
	}
	and.b32  	%r68, %r67, 2146435072;
	setp.ne.s32 	%p39, %r68, 2146435072;
	@%p39 bra 	$L__BB6_19;
	setp.nan.f64 	%p40, %fd17, %fd17;
	@%p40 bra 	$L__BB6_18;
	setp.neu.f64 	%p41, %fd18, 0d7FF0000000000000;
	@%p41 bra 	$L__BB6_19;
	setp.ne.s32 	%p43, %r5, 1071644672;
	selp.b32 	%r70, %r6, %r4, %p43;
	selp.b32 	%r71, %r70, %r4, %p4;
	selp.b32 	%r72, %r71, %r4, %p37;
	mov.b32 	%r73, 0;
	mov.b64 	%fd99, {%r73, %r72};
	bra.uni 	$L__BB6_19;
$L__BB6_18:
	add.rn.f64 	%fd99, %fd17, %fd1;
$L__BB6_19:
	setp.eq.s32 	%p44, %r2, 0;
	setp.lt.s32 	%p45, %r3, 0;
	setp.eq.s64 	%p46, %rd12, -9223372036854775808;
	setp.eq.f64 	%p47, %fd17, 0d3FF0000000000000;
	selp.f64 	%fd74, 0d3FF0000000000000, %fd99, %p44;
	selp.f64 	%fd75, 0d3FF0000000000000, %fd74, %p47;
	add.f64 	%fd23, %fd16, %fd75;
	ld.global.f64 	%fd24, [%rd18+8];
	{
	.reg .b32 %temp; 
	mov.b64 	{%temp, %r14}, %fd24;
	}
	abs.f64 	%fd25, %fd24;
	{ // callseq 4, 0
	.param .b64 param0;
	st.param.f64 	[param0], %fd25;
	.param .b64 param1;
	st.param.f64 	[param1], %fd1;
	.param .b64 retval0;
	call.uni (retval0), 
	__internal_accurate_pow, 
	(
	param0, 
	param1
	);
	ld.param.f64 	%fd76, [retval0];
	} // callseq 4
	setp.lt.s32 	%p48, %r14, 0;
	neg.f64 	%fd78, %fd76;
	selp.f64 	%fd79, %fd78, %fd76, %p46;
	selp.f64 	%fd80, %fd79, %fd76, %p48;
	setp.eq.f64 	%p49, %fd24, 0d0000000000000000;
	selp.b32 	%r74, %r14, 0, %p1;
	or.b32  	%r75, %r74, 2146435072;
	selp.b32 	%r76, %r75, %r74, %p45;
	mov.b32 	%r77, 0;
	mov.b64 	%fd81, {%r77, %r76};
	selp.f64 	%fd100, %fd81, %fd80, %p49;
	selp.u32 	%r79, -1, 0, %p46;
	selp.b32 	%r80, %r33, %r79, %p49;
	and.b32  	%r81, %r80, 1;
	setp.eq.b32 	%p5, %r81, 1;
	add.f64 	%fd82, %fd24, %fd1;
	{
	.reg .b32 %temp; 
	mov.b64 	{%temp, %r82}, %fd82;
	}
	and.b32  	%r83, %r82, 2146435072;
	setp.ne.s32 	%p50, %r83, 2146435072;
	@%p50 bra 	$L__BB6_24;
	setp.nan.f64 	%p51, %fd24, %fd24;
	@%p51 bra 	$L__BB6_23;
	setp.neu.f64 	%p52, %fd25, 0d7FF0000000000000;
	@%p52 bra 	$L__BB6_24;
	setp.ne.s32 	%p54, %r5, 1071644672;
	selp.b32 	%r85, %r6, %r4, %p54;
	selp.b32 	%r86, %r85, %r4, %p5;
	selp.b32 	%r87, %r86, %r4, %p48;
	mov.b32 	%r88, 0;
	mov.b64 	%fd100, {%r88, %r87};
	bra.uni 	$L__BB6_24;
$L__BB6_23:
	add.rn.f64 	%fd100, %fd24, %fd1;
$L__BB6_24:
	setp.eq.s32 	%p55, %r2, 0;
	setp.eq.f64 	%p56, %fd24, 0d3FF0000000000000;
	selp.f64 	%fd83, 0d3FF0000000000000, %fd100, %p55;
	selp.f64 	%fd84, 0d3FF0000000000000, %fd83, %p56;
	add.f64 	%fd105, %fd23, %fd84;
	add.s32 	%r104, %r104, 4;
	add.s64 	%rd18, %rd18, 32;
	setp.ne.s32 	%p57, %r104, 0;
	@%p57 bra 	$L__BB6_4;
$L__BB6_25:
	setp.eq.s32 	%p58, %r7, 0;
	@%p58 bra 	$L__BB6_33;
	mul.wide.u32 	%rd13, %r105, 8;
	add.s64 	%rd19, %rd1, %rd13;
	neg.s32 	%r106, %r7;
	selp.u32 	%r93, -1, 0, %p1;
$L__BB6_27:
	.pragma "nounroll";
	setp.lt.s32 	%p59, %r3, 0;
	setp.eq.s64 	%p60, %rd12, -9223372036854775808;
	ld.global.f64 	%fd34, [%rd19];
	{
	.reg .b32 %temp; 
	mov.b64 	{%temp, %r19}, %fd34;
	}
	abs.f64 	%fd35, %fd34;
	{ // callseq 5, 0
	.param .b64 param0;
	st.param.f64 	[param0], %fd35;
	.param .b64 param1;
	st.param.f64 	[param1], %fd1;
	.param .b64 retval0;
	call.uni (retval0), 
	__internal_accurate_pow, 
	(
	param0, 
	param1
	);
	ld.param.f64 	%fd85, [retval0];
	} // callseq 5
	setp.lt.s32 	%p61, %r19, 0;
	neg.f64 	%fd87, %fd85;
	selp.f64 	%fd88, %fd87, %fd85, %p60;
	selp.f64 	%fd89, %fd88, %fd85, %p61;
	setp.eq.f64 	%p62, %fd34, 0d0000000000000000;
	selp.b32 	%r89, %r19, 0, %p1;
	or.b32  	%r90, %r89, 2146435072;
	selp.b32 	%r91, %r90, %r89, %p59;
	mov.b32 	%r92, 0;
	mov.b64 	%fd90, {%r92, %r91};
	selp.f64 	%fd104, %fd90, %fd89, %p62;
	selp.u32 	%r94, -1, 0, %p60;
	selp.b32 	%r95, %r93, %r94, %p62;
	and.b32  	%r96, %r95, 1;
	setp.eq.b32 	%p6, %r96, 1;
	add.f64 	%fd91, %fd34, %fd1;
	{
	.reg .b32 %temp; 
	mov.b64 	{%temp, %r97}, %fd91;
	}
	and.b32  	%r98, %r97, 2146435072;
	setp.ne.s32 	%p63, %r98, 2146435072;
	@%p63 bra 	$L__BB6_32;
	setp.nan.f64 	%p64, %fd34, %fd34;
	@%p64 bra 	$L__BB6_31;
	setp.neu.f64 	%p65, %fd35, 0d7FF0000000000000;
	@%p65 bra 	$L__BB6_32;
	setp.lt.s32 	%p66, %r19, 0;
	setp.ne.s32 	%p67, %r5, 1071644672;
	selp.b32 	%r100, %r6, %r4, %p67;
	selp.b32 	%r101, %r100, %r4, %p6;
	selp.b32 	%r102, %r101, %r4, %p66;
	mov.b32 	%r103, 0;
	mov.b64 	%fd104, {%r103, %r102};
	bra.uni 	$L__BB6_32;
$L__BB6_31:
	add.rn.f64 	%fd104, %fd34, %fd1;
$L__BB6_32:
	setp.eq.s32 	%p68, %r2, 0;
	setp.eq.f64 	%p69, %fd34, 0d3FF0000000000000;
	selp.f64 	%fd92, 0d3FF0000000000000, %fd104, %p68;
	selp.f64 	%fd93, 0d3FF0000000000000, %fd92, %p69;
	add.f64 	%fd105, %fd105, %fd93;
	add.s64 	%rd19, %rd19, 8;
	add.s32 	%r106, %r106, 1;
	setp.ne.s32 	%p70, %r106, 0;
	@%p70 bra 	$L__BB6_27;
$L__BB6_33:
	add.f64 	%fd106, %fd105, %fd105;
$L__BB6_34:
	ld.param.u64 	%rd17, [_Z8create_FPdS_i_param_1];
	cvt.rn.f64.s32 	%fd94, %r21;
	div.rn.f64 	%fd95, %fd106, %fd94;
	cvta.to.global.u64 	%rd14, %rd17;
	mul.wide.s32 	%rd15, %r1, 8;
	add.s64 	%rd16, %rd14, %rd15;
	st.global.f64 	[%rd16], %fd95;
$L__BB6_35:
	ret;

}
	// .globl	_Z12createMatrixPdS_i
.visible .entry _Z12createMatrixPdS_i(
	.param .u64 .ptr .align 1 _Z12createMatrixPdS_i_param_0,
	.param .u64 .ptr .align 1 _Z12createMatrixPdS_i_param_1,
	.param .u32 _Z12createMatrixPdS_i_param_2
)
{
	.reg .pred 	%p<11>;
	.reg .b32 	%r<32>;
	.reg .b32 	%f<109>;
	.reg .b64 	%rd<17>;
	.reg .b64 	%fd<118>;

	ld.param.u64 	%rd5, [_Z12createMatrixPdS_i_param_0];
	ld.param.u64 	%rd6, [_Z12createMatrixPdS_i_param_1];
	ld.param.u32 	%r15, [_Z12createMatrixPdS_i_param_2];
	cvta.to.global.u64 	%rd1, %rd6;
	mov.u32 	%r16, %ntid.y;
	mov.u32 	%r17, %ctaid.y;
	mov.u32 	%r18, %tid.y;
	mad.lo.s32 	%r1, %r16, %r17, %r18;
	mov.u32 	%r19, %ntid.x;
	mov.u32 	%r20, %ctaid.x;
	mov.u32 	%r21, %tid.x;
	mad.lo.s32 	%r2, %r19, %r20, %r21;
	mad.lo.s32 	%r3, %r15, %r1, %r2;
	mul.lo.s32 	%r22, %r15, %r15;
	setp.ge.s32 	%p1, %r3, %r22;
	@%p1 bra 	$L__BB7_14;
	setp.lt.s32 	%p2, %r15, 1;
	mov.f64 	%fd116, 0d0000000000000000;
	mov.f64 	%fd117, %fd116;
	@%p2 bra 	$L__BB7_13;
	add.s32 	%r24, %r2, 2;
	add.s32 	%r25, %r24, %r1;
	cvt.rn.f32.u32 	%f1, %r25;
	cvt.rn.f32.u32 	%f2, %r24;
	add.s32 	%r26, %r1, 3;
	cvt.rn.f32.u32 	%f3, %r26;
	and.b32  	%r4, %r15, 7;
	setp.lt.u32 	%p3, %r15, 8;
	mov.f64 	%fd117, 0d0000000000000000;
	mov.b32 	%r30, 0;
	mov.f64 	%fd116, %fd117;
	@%p3 bra 	$L__BB7_5;
	and.b32  	%r30, %r15, 2147483640;
	neg.s32 	%r28, %r30;
	add.s64 	%rd16, %rd1, 32;
	mov.f64 	%fd117, 0d0000000000000000;
$L__BB7_4:
	.pragma "nounroll";
	ld.global.f64 	%fd29, [%rd16+-32];
	cvt.rn.f32.f64 	%f4, %fd29;
	lg2.approx.f32 	%f5, %f4;
	mul.f32 	%f6, %f5, %f1;
	ex2.approx.f32 	%f7, %f6;
	cvt.f64.f32 	%fd30, %f7;
	add.f64 	%fd31, %fd116, %fd30;
	mul.f32 	%f8, %f5, %f2;
	ex2.approx.f32 	%f9, %f8;
	div.rn.f32 	%f10, %f9, %f3;
	cvt.f64.f32 	%fd32, %f10;
	add.f64 	%fd33, %fd117, %fd32;
	ld.global.f64 	%fd34, [%rd16+-24];
	cvt.rn.f32.f64 	%f11, %fd34;
	lg2.approx.f32 	%f12, %f11;
	mul.f32 	%f13, %f12, %f1;
	ex2.approx.f32 	%f14, %f13;
	cvt.f64.f32 	%fd35, %f14;
	add.f64 	%fd36, %fd31, %fd35;
	mul.f32 	%f15, %f12, %f2;
	ex2.approx.f32 	%f16, %f15;
	div.rn.f32 	%f17, %f16, %f3;
	cvt.f64.f32 	%fd37, %f17;
	add.f64 	%fd38, %fd33, %fd37;
	ld.global.f64 	%fd39, [%rd16+-16];
	cvt.rn.f32.f64 	%f18, %fd39;
	lg2.approx.f32 	%f19, %f18;
	mul.f32 	%f20, %f19, %f1;
	ex2.approx.f32 	%f21, %f20;
	cvt.f64.f32 	%fd40, %f21;
	add.f64 	%fd41, %fd36, %fd40;
	mul.f32 	%f22, %f19, %f2;
	ex2.approx.f32 	%f23, %f22;
	div.rn.f32 	%f24, %f23, %f3;
	cvt.f64.f32 	%fd42, %f24;
	add.f64 	%fd43, %fd38, %fd42;
	ld.global.f64 	%fd44, [%rd16+-8];
	cvt.rn.f32.f64 	%f25, %fd44;
	lg2.approx.f32 	%f26, %f25;
	mul.f32 	%f27, %f26, %f1;
	ex2.approx.f32 	%f28, %f27;
	cvt.f64.f32 	%fd45, %f28;
	add.f64 	%fd46, %fd41, %fd45;
	mul.f32 	%f29, %f26, %f2;
	ex2.approx.f32 	%f30, %f29;
	div.rn.f32 	%f31, %f30, %f3;
	cvt.f64.f32 	%fd47, %f31;
	add.f64 	%fd48, %fd43, %fd47;
	ld.global.f64 	%fd49, [%rd16];
	cvt.rn.f32.f64 	%f32, %fd49;
	lg2.approx.f32 	%f33, %f32;
	mul.f32 	%f34, %f33, %f1;
	ex2.approx.f32 	%f35, %f34;
	cvt.f64.f32 	%fd50, %f35;
	add.f64 	%fd51, %fd46, %fd50;
	mul.f32 	%f36, %f33, %f2;
	ex2.approx.f32 	%f37, %f36;
	div.rn.f32 	%f38, %f37, %f3;
	cvt.f64.f32 	%fd52, %f38;
	add.f64 	%fd53, %fd48, %fd52;
	ld.global.f64 	%fd54, [%rd16+8];
	cvt.rn.f32.f64 	%f39, %fd54;
	lg2.approx.f32 	%f40, %f39;
	mul.f32 	%f41, %f40, %f1;
	ex2.approx.f32 	%f42, %f41;
	cvt.f64.f32 	%fd55, %f42;
	add.f64 	%fd56, %fd51, %fd55;
	mul.f32 	%f43, %f40, %f2;
	ex2.approx.f32 	%f44, %f43;
	div.rn.f32 	%f45, %f44, %f3;
	cvt.f64.f32 	%fd57, %f45;
	add.f64 	%fd58, %fd53, %fd57;
	ld.global.f64 	%fd59, [%rd16+16];
	cvt.rn.f32.f64 	%f46, %fd59;
	lg2.approx.f32 	%f47, %f46;
	mul.f32 	%f48, %f47, %f1;
	ex2.approx.f32 	%f49, %f48;
	cvt.f64.f32 	%fd60, %f49;
	add.f64 	%fd61, %fd56, %fd60;
	mul.f32 	%f50, %f47, %f2;
	ex2.approx.f32 	%f51, %f50;
	div.rn.f32 	%f52, %f51, %f3;
	cvt.f64.f32 	%fd62, %f52;
	add.f64 	%fd63, %fd58, %fd62;
	ld.global.f64 	%fd64, [%rd16+24];
	cvt.rn.f32.f64 	%f53, %fd64;
	lg2.approx.f32 	%f54, %f53;
	mul.f32 	%f55, %f54, %f1;
	ex2.approx.f32 	%f56, %f55;
	cvt.f64.f32 	%fd65, %f56;
	add.f64 	%fd116, %fd61, %fd65;
	mul.f32 	%f57, %f54, %f2;
	ex2.approx.f32 	%f58, %f57;
	div.rn.f32 	%f59, %f58, %f3;
	cvt.f64.f32 	%fd66, %f59;
	add.f64 	%fd117, %fd63, %fd66;
	add.s32 	%r28, %r28, 8;
	add.s64 	%rd16, %rd16, 64;
	setp.ne.s32 	%p4, %r28, 0;
	@%p4 bra 	$L__BB7_4;
$L__BB7_5:
	setp.eq.s32 	%p5, %r4, 0;
	@%p5 bra 	$L__BB7_13;
	and.b32  	%r10, %r15, 3;
	setp.lt.u32 	%p6, %r4, 4;
	@%p6 bra 	$L__BB7_8;
	mul.wide.u32 	%rd7, %r30, 8;
	add.s64 	%rd8, %rd1, %rd7;
	ld.global.f64 	%fd68, [%rd8];
	cvt.rn.f32.f64 	%f60, %fd68;
	lg2.approx.f32 	%f61, %f60;
	mul.f32 	%f62, %f61, %f1;
	ex2.approx.f32 	%f63, %f62;
	cvt.f64.f32 	%fd69, %f63;
	add.f64 	%fd70, %fd116, %fd69;
	mul.f32 	%f64, %f61, %f2;
	ex2.approx.f32 	%f65, %f64;
	div.rn.f32 	%f66, %f65, %f3;
	cvt.f64.f32 	%fd71, %f66;
	add.f64 	%fd72, %fd117, %fd71;
	ld.global.f64 	%fd73, [%rd8+8];
	cvt.rn.f32.f64 	%f67, %fd73;
	lg2.approx.f32 	%f68, %f67;
	mul.f32 	%f69, %f68, %f1;
	ex2.approx.f32 	%f70, %f69;
	cvt.f64.f32 	%fd74, %f70;
	add.f64 	%fd75, %fd70, %fd74;
	mul.f32 	%f71, %f68, %f2;
	ex2.approx.f32 	%f72, %f71;
	div.rn.f32 	%f73, %f72, %f3;
	cvt.f64.f32 	%fd76, %f73;
	add.f64 	%fd77, %fd72, %fd76;
	ld.global.f64 	%fd78, [%rd8+16];
	cvt.rn.f32.f64 	%f74, %fd78;
	lg2.approx.f32 	%f75, %f74;
	mul.f32 	%f76, %f75, %f1;
	ex2.approx.f32 	%f77, %f76;
	cvt.f64.f32 	%fd79, %f77;
	add.f64 	%fd80, %fd75, %fd79;
	mul.f32 	%f78, %f75, %f2;
	ex2.approx.f32 	%f79, %f78;
	div.rn.f32 	%f80, %f79, %f3;
	cvt.f64.f32 	%fd81, %f80;
	add.f64 	%fd82, %fd77, %fd81;
	ld.global.f64 	%fd83, [%rd8+24];
	cvt.rn.f32.f64 	%f81, %fd83;
	lg2.approx.f32 	%f82, %f81;
	mul.f32 	%f83, %f82, %f1;
	ex2.approx.f32 	%f84, %f83;
	cvt.f64.f32 	%fd84, %f84;
	add.f64 	%fd116, %fd80, %fd84;
	mul.f32 	%f85, %f82, %f2;
	ex2.approx.f32 	%f86, %f85;
	div.rn.f32 	%f87, %f86, %f3;
	cvt.f64.f32 	%fd85, %f87;
	add.f64 	%fd117, %fd82, %fd85;
	add.s32 	%r30, %r30, 4;
$L__BB7_8:
	setp.eq.s32 	%p7, %r10, 0;
	@%p7 bra 	$L__BB7_13;
	setp.eq.s32 	%p8, %r10, 1;
	@%p8 bra 	$L__BB7_11;
	mul.wide.u32 	%rd9, %r30, 8;
	add.s64 	%rd10, %rd1, %rd9;
	ld.global.f64 	%fd87, [%rd10];
	cvt.rn.f32.f64 	%f88, %fd87;
	lg2.approx.f32 	%f89, %f88;
	mul.f32 	%f90, %f89, %f1;
	ex2.approx.f32 	%f91, %f90;
	cvt.f64.f32 	%fd88, %f91;
	add.f64 	%fd89, %fd116, %fd88;
	mul.f32 	%f92, %f89, %f2;
	ex2.approx.f32 	%f93, %f92;
	div.rn.f32 	%f94, %f93, %f3;
	cvt.f64.f32 	%fd90, %f94;
	add.f64 	%fd91, %fd117, %fd90;
	ld.global.f64 	%fd92, [%rd10+8];
	cvt.rn.f32.f64 	%f95, %fd92;
	lg2.approx.f32 	%f96, %f95;
	mul.f32 	%f97, %f96, %f1;
	ex2.approx.f32 	%f98, %f97;
	cvt.f64.f32 	%fd93, %f98;
	add.f64 	%fd116, %fd89, %fd93;
	mul.f32 	%f99, %f96, %f2;
	ex2.approx.f32 	%f100, %f99;
	div.rn.f32 	%f101, %f100, %f3;
	cvt.f64.f32 	%fd94, %f101;
	add.f64 	%fd117, %fd91, %fd94;
	add.s32 	%r30, %r30, 2;
$L__BB7_11:
	and.b32  	%r27, %r15, 1;
	setp.eq.b32 	%p9, %r27, 1;
	not.pred 	%p10, %p9;
	@%p10 bra 	$L__BB7_13;
	mul.wide.u32 	%rd11, %r30, 8;
	add.s64 	%rd12, %rd1, %rd11;
	ld.global.f64 	%fd95, [%rd12];
	cvt.rn.f32.f64 	%f102, %fd95;
	lg2.approx.f32 	%f103, %f102;
	mul.f32 	%f104, %f103, %f1;
	ex2.approx.f32 	%f105, %f104;
	cvt.f64.f32 	%fd96, %f105;
	add.f64 	%fd116, %fd116, %fd96;
	mul.f32 	%f106, %f103, %f2;
	ex2.approx.f32 	%f107, %f106;
	div.rn.f32 	%f108, %f107, %f3;
	cvt.f64.f32 	%fd97, %f108;
	add.f64 	%fd117, %fd117, %fd97;
$L__BB7_13:
	cvt.rn.f64.s32 	%fd98, %r15;
	div.rn.f64 	%fd99, %fd116, %fd98;
	div.rn.f64 	%fd100, %fd117, %fd98;
	sub.f64 	%fd101, %fd99, %fd100;
	cvta.to.global.u64 	%rd13, %rd5;
	mul.wide.s32 	%rd14, %r3, 8;
	add.s64 	%rd15, %rd13, %rd14;
	st.global.f64 	[%rd15], %fd101;
$L__BB7_14:
	ret;

}
	// .globl	_Z10resolutionPdS_S_i
.visible .entry _Z10resolutionPdS_S_i(
	.param .u64 .ptr .align 1 _Z10resolutionPdS_S_i_param_0,
	.param .u64 .ptr .align 1 _Z10resolutionPdS_S_i_param_1,
	.param .u64 .ptr .align 1 _Z10resolutionPdS_S_i_param_2,
	.param .u32 _Z10resolutionPdS_S_i_param_3
)
{
	.reg .pred 	%p<69>;
	.reg .b32 	%r<106>;
	.reg .b64 	%rd<35>;
	.reg .b64 	%fd<101>;

	ld.param.u64 	%rd13, [_Z10resolutionPdS_S_i_param_0];
	ld.param.u64 	%rd15, [_Z10resolutionPdS_S_i_param_1];
	ld.param.u64 	%rd14, [_Z10resolutionPdS_S_i_param_2];
	ld.param.u32 	%r21, [_Z10resolutionPdS_S_i_param_3];
	cvta.to.global.u64 	%rd1, %rd15;
	mov.u32 	%r22, %ctaid.x;
	mov.u32 	%r23, %ntid.x;
	mov.u32 	%r24, %tid.x;
	mad.lo.s32 	%r1, %r22, %r23, %r24;
	setp.ge.s32 	%p6, %r1, %r21;
	@%p6 bra 	$L__BB8_44;
	setp.lt.s32 	%p7, %r21, 1;
	mov.f64 	%fd100, 0d0000000000000000;
	@%p7 bra 	$L__BB8_43;
	cvta.to.global.u64 	%rd16, %rd13;
	mul.wide.s32 	%rd17, %r1, 8;
	add.s64 	%rd18, %rd16, %rd17;
	ld.global.f64 	%fd1, [%rd18];
	{
	.reg .b32 %temp; 
	mov.b64 	{%temp, %r2}, %fd1;
	}
	abs.f64 	%fd2, %fd1;
	and.b32  	%r3, %r21, 3;
	setp.lt.u32 	%p8, %r21, 4;
	mov.f64 	%fd100, 0d0000000000000000;
	mov.b32 	%r105, 0;
	@%p8 bra 	$L__BB8_33;
	and.b32  	%r105, %r21, 2147483644;
	add.s64 	%rd33, %rd1, 16;
	mov.b32 	%r102, 0;
	mov.f64 	%fd85, 0d0000000000000000;
	mov.f64 	%fd100, %fd85;
$L__BB8_4:
	setp.neu.f64 	%p9, %fd1, 0d0000000000000000;
	setp.lt.s32 	%p10, %r2, 0;
	ld.global.f64 	%fd5, [%rd33+-16];
	{
	.reg .b32 %temp; 
	mov.b64 	{%temp, %r6}, %fd85;
	}
	shr.u32 	%r27, %r6, 20;
	and.b32  	%r28, %r27, 2047;
	add.s32 	%r29, %r28, -1012;
	mov.b64 	%rd19, %fd85;
	shl.b64 	%rd20, %rd19, %r29;
	setp.eq.s64 	%p11, %rd20, -9223372036854775808;
	{ // callseq 6, 0
	.param .b64 param0;
	st.param.f64 	[param0], %fd2;
	.param .b64 param1;
	st.param.f64 	[param1], %fd85;
	.param .b64 retval0;
	call.uni (retval0), 
	__internal_accurate_pow, 
	(
	param0, 
	param1
	);
	ld.param.f64 	%fd58, [retval0];
	} // callseq 6
	and.pred  	%p1, %p10, %p11;
	neg.f64 	%fd60, %fd58;
	selp.f64 	%fd88, %fd60, %fd58, %p1;
	@%p9 bra 	$L__BB8_6;
	selp.b32 	%r30, %r2, 0, %p11;
	setp.lt.s32 	%p13, %r6, 0;
	or.b32  	%r31, %r30, 2146435072;
	selp.b32 	%r32, %r31, %r30, %p13;
	mov.b32 	%r33, 0;
	mov.b64 	%fd88, {%r33, %r32};
$L__BB8_6:
	add.f64 	%fd61, %fd1, %fd85;
	{
	.reg .b32 %temp; 
	mov.b64 	{%temp, %r34}, %fd61;
	}
	and.b32  	%r35, %r34, 2146435072;
	setp.ne.s32 	%p14, %r35, 2146435072;
	@%p14 bra 	$L__BB8_11;
	setp.num.f64 	%p15, %fd1, %fd1;
	@%p15 bra 	$L__BB8_9;
	add.rn.f64 	%fd88, %fd1, %fd85;
	bra.uni 	$L__BB8_11;
$L__BB8_9:
	setp.neu.f64 	%p16, %fd2, 0d7FF0000000000000;
	@%p16 bra 	$L__BB8_11;
	setp.lt.s32 	%p17, %r6, 0;
	selp.b32 	%r36, 0, 2146435072, %p17;
	and.b32  	%r37, %r6, 2147483647;
	setp.ne.s32 	%p18, %r37, 1071644672;
	or.b32  	%r38, %r36, -2147483648;
	selp.b32 	%r39, %r38, %r36, %p18;
	selp.b32 	%r40, %r39, %r36, %p1;
	mov.b32 	%r41, 0;
	mov.b64 	%fd88, {%r41, %r40};
$L__BB8_11:
	setp.eq.f64 	%p19, %fd1, 0d3FF0000000000000;
	setp.neu.f64 	%p20, %fd1, 0d0000000000000000;
	setp.lt.s32 	%p21, %r2, 0;
	setp.eq.s32 	%p22, %r102, 0;
	selp.f64 	%fd62, 0d3FF0000000000000, %fd88, %p19;
	selp.f64 	%fd63, 0d3FF0000000000000, %fd62, %p22;
	fma.rn.f64 	%fd12, %fd5, %fd63, %fd100;
	ld.global.f64 	%fd13, [%rd33+-8];
	add.s32 	%r7, %r102, 1;
	cvt.rn.f64.u32 	%fd14, %r7;
	{
	.reg .b32 %temp; 
	mov.b64 	{%temp, %r8}, %fd14;
	}
	shr.u32 	%r42, %r8, 20;
	and.b32  	%r43, %r42, 2047;
	add.s32 	%r44, %r43, -1012;
	mov.b64 	%rd21, %fd14;
	shl.b64 	%rd22, %rd21, %r44;
	setp.eq.s64 	%p23, %rd22, -9223372036854775808;
	{ // callseq 7, 0
	.param .b64 param0;
	st.param.f64 	[param0], %fd2;
	.param .b64 param1;
	st.param.f64 	[param1], %fd14;
	.param .b64 retval0;
	call.uni (retval0), 
	__internal_accurate_pow, 
	(
	param0, 
	param1
	);
	ld.param.f64 	%fd64, [retval0];
	} // callseq 7
	and.pred  	%p2, %p21, %p23;
	neg.f64 	%fd66, %fd64;
	selp.f64 	%fd90, %fd66, %fd64, %p2;
	@%p20 bra 	$L__BB8_13;
	selp.b32 	%r45, %r2, 0, %p23;
	setp.lt.s32 	%p25, %r8, 0;
	or.b32  	%r46, %r45, 2146435072;
	selp.b32 	%r47, %r46, %r45, %p25;
	mov.b32 	%r48, 0;
	mov.b64 	%fd90, {%r48, %r47};
$L__BB8_13:
	add.f64 	%fd67, %fd1, %fd14;
	{
	.reg .b32 %temp; 
	mov.b64 	{%temp, %r49}, %fd67;
	}
	and.b32  	%r50, %r49, 2146435072;
	setp.ne.s32 	%p26, %r50, 2146435072;
	@%p26 bra 	$L__BB8_18;
	setp.nan.f64 	%p27, %fd1, %fd1;
	@%p27 bra 	$L__BB8_17;
	setp.neu.f64 	%p28, %fd2, 0d7FF0000000000000;
	@%p28 bra 	$L__BB8_18;
	setp.lt.s32 	%p29, %r8, 0;
	selp.b32 	%r51, 0, 2146435072, %p29;
	and.b32  	%r52, %r8, 2147483647;
	setp.ne.s32 	%p30, %r52, 1071644672;
	or.b32  	%r53, %r51, -2147483648;
	selp.b32 	%r54, %r53, %r51, %p30;
	selp.b32 	%r55, %r54, %r51, %p2;
	mov.b32 	%r56, 0;
	mov.b64 	%fd90, {%r56, %r55};
	bra.uni 	$L__BB8_18;
$L__BB8_17:
	add.rn.f64 	%fd90, %fd1, %fd14;
$L__BB8_18:
	setp.eq.f64 	%p31, %fd1, 0d3FF0000000000000;
	setp.neu.f64 	%p32, %fd1, 0d0000000000000000;
	setp.lt.s32 	%p33, %r2, 0;
	selp.f64 	%fd68, 0d3FF0000000000000, %fd90, %p31;
	fma.rn.f64 	%fd21, %fd13, %fd68, %fd12;
	ld.global.f64 	%fd22, [%rd33];
	add.s32 	%r9, %r7, 1;
	cvt.rn.f64.u32 	%fd23, %r9;
	{
	.reg .b32 %temp; 
	mov.b64 	{%temp, %r10}, %fd23;
	}
	shr.u32 	%r57, %r10, 20;
	and.b32  	%r58, %r57, 2047;
	add.s32 	%r59, %r58, -1012;
	mov.b64 	%rd23, %fd23;
	shl.b64 	%rd24, %rd23, %r59;
	setp.eq.s64 	%p34, %rd24, -9223372036854775808;
	{ // callseq 8, 0
	.param .b64 param0;
	st.param.f64 	[param0], %fd2;
	.param .b64 param1;
	st.param.f64 	[param1], %fd23;
	.param .b64 retval0;
	call.uni (retval0), 
	__internal_accurate_pow, 
	(
	param0, 
	param1
	);
	ld.param.f64 	%fd69, [retval0];
	} // callseq 8
	and.pred  	%p3, %p33, %p34;
	neg.f64 	%fd71, %fd69;
	selp.f64 	%fd92, %fd71, %fd69, %p3;
	@%p32 bra 	$L__BB8_20;
	selp.b32 	%r60, %r2, 0, %p34;
	setp.lt.s32 	%p36, %r10, 0;
	or.b32  	%r61, %r60, 2146435072;
	selp.b32 	%r62, %r61, %r60, %p36;
	mov.b32 	%r63, 0;
	mov.b64 	%fd92, {%r63, %r62};
$L__BB8_20:
	add.f64 	%fd72, %fd1, %fd23;
	{
	.reg .b32 %temp; 
	mov.b64 	{%temp, %r64}, %fd72;
	}
	and.b32  	%r65, %r64, 2146435072;
	setp.ne.s32 	%p37, %r65, 2146435072;
	@%p37 bra 	$L__BB8_25;
	setp.nan.f64 	%p38, %fd1, %fd1;
	@%p38 bra 	$L__BB8_24;
	setp.neu.f64 	%p39, %fd2, 0d7FF0000000000000;
	@%p39 bra 	$L__BB8_25;
	setp.lt.s32 	%p40, %r10, 0;
	selp.b32 	%r66, 0, 2146435072, %p40;
	and.b32  	%r67, %r10, 2147483647;
	setp.ne.s32 	%p41, %r67, 1071644672;
	or.b32  	%r68, %r66, -2147483648;
	selp.b32 	%r69, %r68, %r66, %p41;
	selp.b32 	%r70, %r69, %r66, %p3;
	mov.b32 	%r71, 0;
	mov.b64 	%fd92, {%r71, %r70};
	bra.uni 	$L__BB8_25;
$L__BB8_24:
	add.rn.f64 	%fd92, %fd1, %fd23;
$L__BB8_25:
	setp.eq.f64 	%p42, %fd1, 0d3FF0000000000000;
	setp.neu.f64 	%p43, %fd1, 0d0000000000000000;
	setp.lt.s32 	%p44, %r2, 0;
	selp.f64 	%fd73, 0d3FF0000000000000, %fd92, %p42;
	fma.rn.f64 	%fd30, %fd22, %fd73, %fd21;
	ld.global.f64 	%fd31, [%rd33+8];
	add.s32 	%r11, %r9, 1;
	cvt.rn.f64.u32 	%fd32, %r11;
	{
	.reg .b32 %temp; 
	mov.b64 	{%temp, %r12}, %fd32;
	}
	shr.u32 	%r72, %r12, 20;
	and.b32  	%r73, %r72, 2047;
	add.s32 	%r74, %r73, -1012;
	mov.b64 	%rd25, %fd32;
	shl.b64 	%rd26, %rd25, %r74;
	setp.eq.s64 	%p45, %rd26, -9223372036854775808;
	{ // callseq 9, 0
	.param .b64 param0;
	st.param.f64 	[param0], %fd2;
	.param .b64 param1;
	st.param.f64 	[param1], %fd32;
	.param .b64 retval0;
	call.uni (retval0), 
	__internal_accurate_pow, 
	(
	param0, 
	param1
	);
	ld.param.f64 	%fd74, [retval0];
	} // callseq 9
	and.pred  	%p4, %p44, %p45;
	neg.f64 	%fd76, %fd74;
	selp.f64 	%fd94, %fd76, %fd74, %p4;
	@%p43 bra 	$L__BB8_27;
	selp.b32 	%r75, %r2, 0, %p45;
	setp.lt.s32 	%p47, %r12, 0;
	or.b32  	%r76, %r75, 2146435072;
	selp.b32 	%r77, %r76, %r75, %p47;
	mov.b32 	%r78, 0;
	mov.b64 	%fd94, {%r78, %r77};
$L__BB8_27:
	add.f64 	%fd77, %fd1, %fd32;
	{
	.reg .b32 %temp; 
	mov.b64 	{%temp, %r79}, %fd77;
	}
	and.b32  	%r80, %r79, 2146435072;
	setp.ne.s32 	%p48, %r80, 2146435072;
	@%p48 bra 	$L__BB8_32;
	setp.nan.f64 	%p49, %fd1, %fd1;
	@%p49 bra 	$L__BB8_31;
	setp.neu.f64 	%p50, %fd2, 0d7FF0000000000000;
	@%p50 bra 	$L__BB8_32;
	setp.lt.s32 	%p51, %r12, 0;
	selp.b32 	%r81, 0, 2146435072, %p51;
	and.b32  	%r82, %r12, 2147483647;
	setp.ne.s32 	%p52, %r82, 1071644672;
	or.b32  	%r83, %r81, -2147483648;
	selp.b32 	%r84, %r83, %r81, %p52;
	selp.b32 	%r85, %r84, %r81, %p4;
	mov.b32 	%r86, 0;
	mov.b64 	%fd94, {%r86, %r85};
	bra.uni 	$L__BB8_32;
$L__BB8_31:
	add.rn.f64 	%fd94, %fd1, %fd32;
$L__BB8_32:
	setp.eq.f64 	%p53, %fd1, 0d3FF0000000000000;
	selp.f64 	%fd78, 0d3FF0000000000000, %fd94, %p53;
	fma.rn.f64 	%fd100, %fd31, %fd78, %fd30;
	add.f64 	%fd85, %fd85, 0d4010000000000000;
	add.s64 	%rd33, %rd33, 32;
	add.s32 	%r102, %r11, 1;
	setp.ne.s32 	%p54, %r102, %r105;
	@%p54 bra 	$L__BB8_4;
$L__BB8_33:
	setp.eq.s32 	%p55, %r3, 0;
	@%p55 bra 	$L__BB8_43;
	mul.wide.u32 	%rd27, %r105, 8;
	add.s64 	%rd34, %rd1, %rd27;
	neg.s32 	%r104, %r3;
$L__BB8_35:
	.pragma "nounroll";
	setp.neu.f64 	%p56, %fd1, 0d0000000000000000;
	setp.lt.s32 	%p57, %r2, 0;
	ld.global.f64 	%fd44, [%rd34];
	cvt.rn.f64.u32 	%fd45, %r105;
	{
	.reg .b32 %temp; 
	mov.b64 	{%temp, %r18}, %fd45;
	}
	shr.u32 	%r87, %r18, 20;
	and.b32  	%r88, %r87, 2047;
	add.s32 	%r89, %r88, -1012;
	mov.b64 	%rd28, %fd45;
	shl.b64 	%rd29, %rd28, %r89;
	setp.eq.s64 	%p58, %rd29, -9223372036854775808;
	{ // callseq 10, 0
	.param .b64 param0;
	st.param.f64 	[param0], %fd2;
	.param .b64 param1;
	st.param.f64 	[param1], %fd45;
	.param .b64 retval0;
	call.uni (retval0), 
	__internal_accurate_pow, 
	(
	param0, 
	param1
	);
	ld.param.f64 	%fd79, [retval0];
	} // callseq 10
	and.pred  	%p5, %p57, %p58;
	neg.f64 	%fd81, %fd79;
	selp.f64 	%fd99, %fd81, %fd79, %p5;
	@%p56 bra 	$L__BB8_37;
	setp.eq.s64 	%p59, %rd29, -9223372036854775808;
	selp.b32 	%r90, %r2, 0, %p59;
	setp.lt.s32 	%p60, %r18, 0;
	or.b32  	%r91, %r90, 2146435072;
	selp.b32 	%r92, %r91, %r90, %p60;
	mov.b32 	%r93, 0;
	mov.b64 	%fd99, {%r93, %r92};
$L__BB8_37:
	add.f64 	%fd82, %fd1, %fd45;
	{
	.reg .b32 %temp; 
	mov.b64 	{%temp, %r94}, %fd82;
	}
	and.b32  	%r95, %r94, 2146435072;
	setp.ne.s32 	%p61, %r95, 2146435072;
	@%p61 bra 	$L__BB8_42;
	setp.nan.f64 	%p62, %fd1, %fd1;
	@%p62 bra 	$L__BB8_41;
	setp.neu.f64 	%p63, %fd2, 0d7FF0000000000000;
	@%p63 bra 	$L__BB8_42;
	setp.lt.s32 	%p64, %r18, 0;
	selp.b32 	%r96, 0, 2146435072, %p64;
	and.b32  	%r97, %r18, 2147483647;
	setp.ne.s32 	%p65, %r97, 1071644672;
	or.b32  	%r98, %r96, -2147483648;
	selp.b32 	%r99, %r98, %r96, %p65;
	selp.b32 	%r100, %r99, %r96, %p5;
	mov.b32 	%r101, 0;
	mov.b64 	%fd99, {%r101, %r100};
	bra.uni 	$L__BB8_42;
$L__BB8_41:
	add.rn.f64 	%fd99, %fd1, %fd45;
$L__BB8_42:
	setp.eq.f64 	%p66, %fd1, 0d3FF0000000000000;
	setp.eq.s32 	%p67, %r105, 0;
	selp.f64 	%fd83, 0d3FF0000000000000, %fd99, %p66;
	selp.f64 	%fd84, 0d3FF0000000000000, %fd83, %p67;
	fma.rn.f64 	%fd100, %fd44, %fd84, %fd100;
	add.s32 	%r105, %r105, 1;
	add.s64 	%rd34, %rd34, 8;
	add.s32 	%r104, %r104, 1;
	setp.ne.s32 	%p68, %r104, 0;
	@%p68 bra 	$L__BB8_35;
$L__BB8_43:
	cvta.to.global.u64 	%rd30, %rd14;
	mul.wide.s32 	%rd31, %r1, 8;
	add.s64 	%rd32, %rd30, %rd31;
	st.global.f64 	[%rd32], %fd100;
$L__BB8_44:
	ret;

}
.func  (.param .b64 func_retval0) __internal_accurate_pow(
	.param .b64 __internal_accurate_pow_param_0,
	.param .b64 __internal_accurate_pow_param_1
)
{
	.reg .pred 	%p<8>;
	.reg .b32 	%r<49>;
	.reg .b32 	%f<3>;
	.reg .b64 	%fd<109>;

	ld.param.f64 	%fd10, [__internal_accurate_pow_param_0];
	ld.param.f64 	%fd11, [__internal_accurate_pow_param_1];
	{
	.reg .b32 %temp; 
	mov.b64 	{%temp, %r46}, %fd10;
	}
	{
	.reg .b32 %temp; 
	mov.b64 	{%r45, %temp}, %fd10;
	}
	shr.u32 	%r47, %r46, 20;
	setp.gt.u32 	%p1, %r46, 1048575;
	@%p1 bra 	$L__BB9_2;
	mul.f64 	%fd12, %fd10, 0d4350000000000000;
	{
	.reg .b32 %temp; 
	mov.b64 	{%temp, %r46}, %fd12;
	}
	{
	.reg .b32 %temp; 
	mov.b64 	{%r45, %temp}, %fd12;
	}
	shr.u32 	%r16, %r46, 20;
	add.s32 	%r47, %r16, -54;
$L__BB9_2:
	add.s32 	%r48, %r47, -1023;
	and.b32  	%r17, %r46, -2146435073;
	or.b32  	%r18, %r17, 1072693248;
	mov.b64 	%fd107, {%r45, %r18};
	setp.lt.u32 	%p2, %r18, 1073127583;
	@%p2 bra 	$L__BB9_4;
	{
	.reg .b32 %temp; 
	mov.b64 	{%r19, %temp}, %fd107;
	}
	{
	.reg .b32 %temp; 
	mov.b64 	{%temp, %r20}, %fd107;
	}
	add.s32 	%r21, %r20, -1048576;
	mov.b64 	%fd107, {%r19, %r21};
	add.s32 	%r48, %r47, -1022;
$L__BB9_4:
	add.f64 	%fd13, %fd107, 0dBFF0000000000000;
	add.f64 	%fd14, %fd107, 0d3FF0000000000000;
	rcp.approx.ftz.f64 	%fd15, %fd14;
	neg.f64 	%fd16, %fd14;
	fma.rn.f64 	%fd17, %fd16, %fd15, 0d3FF0000000000000;
	fma.rn.f64 	%fd18, %fd17, %fd17, %fd17;
	fma.rn.f64 	%fd19, %fd18, %fd15, %fd15;
	mul.f64 	%fd20, %fd13, %fd19;
	fma.rn.f64 	%fd21, %fd13, %fd19, %fd20;
	mul.f64 	%fd22, %fd21, %fd21;
	fma.rn.f64 	%fd23, %fd22, 0d3EB0F5FF7D2CAFE2, 0d3ED0F5D241AD3B5A;
	fma.rn.f64 	%fd24, %fd23, %fd22, 0d3EF3B20A75488A3F;
	fma.rn.f64 	%fd25, %fd24, %fd22, 0d3F1745CDE4FAECD5;
	fma.rn.f64 	%fd26, %fd25, %fd22, 0d3F3C71C7258A578B;
	fma.rn.f64 	%fd27, %fd26, %fd22, 0d3F6249249242B910;
	fma.rn.f64 	%fd28, %fd27, %fd22, 0d3F89999999999DFB;
	sub.f64 	%fd29, %fd13, %fd21;
	add.f64 	%fd30, %fd29, %fd29;
	neg.f64 	%fd31, %fd21;
	fma.rn.f64 	%fd32, %fd31, %fd13, %fd30;
	mul.f64 	%fd33, %fd19, %fd32;
	fma.rn.f64 	%fd34, %fd22, %fd28, 0d3FB5555555555555;
	mov.f64 	%fd35, 0d3FB5555555555555;
	sub.f64 	%fd36, %fd35, %fd34;
	fma.rn.f64 	%fd37, %fd22, %fd28, %fd36;
	add.f64 	%fd38, %fd37, 0dBC46A4CB00B9E7B0;
	add.f64 	%fd39, %fd34, %fd38;
	sub.f64 	%fd40, %fd34, %fd39;
	add.f64 	%fd41, %fd38, %fd40;
	mul.rn.f64 	%fd42, %fd21, %fd21;
	neg.f64 	%fd43, %fd42;
	fma.rn.f64 	%fd44, %fd21, %fd21, %fd43;
	{
	.reg .b32 %temp; 
	mov.b64 	{%r22, %temp}, %fd33;
	}
	{
	.reg .b32 %temp; 
	mov.b64 	{%temp, %r23}, %fd33;
	}
	add.s32 	%r24, %r23, 1048576;
	mov.b64 	%fd45, {%r22, %r24};
	fma.rn.f64 	%fd46, %fd21, %fd45, %fd44;
	mul.rn.f64 	%fd47, %fd42, %fd21;
	neg.f64 	%fd48, %fd47;
	fma.rn.f64 	%fd49, %fd42, %fd21, %fd48;
	fma.rn.f64 	%fd50, %fd42, %fd33, %fd49;
	fma.rn.f64 	%fd51, %fd46, %fd21, %fd50;
	mul.rn.f64 	%fd52, %fd39, %fd47;
	neg.f64 	%fd53, %fd52;
	fma.rn.f64 	%fd54, %fd39, %fd47, %fd53;
	fma.rn.f64 	%fd55, %fd39, %fd51, %fd54;
	fma.rn.f64 	%fd56, %fd41, %fd47, %fd55;
	add.f64 	%fd57, %fd52, %fd56;
	sub.f64 	%fd58, %fd52, %fd57;
	add.f64 	%fd59, %fd56, %fd58;
	add.f64 	%fd60, %fd21, %fd57;
	sub.f64 	%fd61, %fd21, %fd60;
	add.f64 	%fd62, %fd57, %fd61;
	add.f64 	%fd63, %fd59, %fd62;
	add.f64 	%fd64, %fd33, %fd63;
	add.f64 	%fd65, %fd60, %fd64;
	sub.f64 	%fd66, %fd60, %fd65;
	add.f64 	%fd67, %fd64, %fd66;
	xor.b32  	%r25, %r48, -2147483648;
	mov.b32 	%r26, 1127219200;
	mov.b64 	%fd68, {%r25, %r26};
	mov.b32 	%r27, -2147483648;
	mov.b64 	%fd69, {%r27, %r26};
	sub.f64 	%fd70, %fd68, %fd69;
	fma.rn.f64 	%fd71, %fd70, 0d3FE62E42FEFA39EF, %fd65;
	fma.rn.f64 	%fd72, %fd70, 0dBFE62E42FEFA39EF, %fd71;
	sub.f64 	%fd73, %fd72, %fd65;
	sub.f64 	%fd74, %fd67, %fd73;
	fma.rn.f64 	%fd75, %fd70, 0d3C7ABC9E3B39803F, %fd74;
	add.f64 	%fd76, %fd71, %fd75;
	sub.f64 	%fd77, %fd71, %fd76;
	add.f64 	%fd78, %fd75, %fd77;
	{
	.reg .b32 %temp; 
	mov.b64 	{%temp, %r28}, %fd11;
	}
	{
	.reg .b32 %temp; 
	mov.b64 	{%r29, %temp}, %fd11;
	}
	shl.b32 	%r30, %r28, 1;
	setp.gt.u32 	%p3, %r30, -33554433;
	and.b32  	%r31, %r28, -15728641;
	selp.b32 	%r32, %r31, %r28, %p3;
	mov.b64 	%fd79, {%r29, %r32};
	mul.rn.f64 	%fd80, %fd76, %fd79;
	neg.f64 	%fd81, %fd80;
	fma.rn.f64 	%fd82, %fd76, %fd79, %fd81;
	fma.rn.f64 	%fd83, %fd78, %fd79, %fd82;
	add.f64 	%fd4, %fd80, %fd83;
	sub.f64 	%fd84, %fd80, %fd4;
	add.f64 	%fd5, %fd83, %fd84;
	fma.rn.f64 	%fd85, %fd4, 0d3FF71547652B82FE, 0d4338000000000000;
	{
	.reg .b32 %temp; 
	mov.b64 	{%r13, %temp}, %fd85;
	}
	mov.f64 	%fd86, 0dC338000000000000;
	add.rn.f64 	%fd87, %fd85, %fd86;
	fma.rn.f64 	%fd88, %fd87, 0dBFE62E42FEFA39EF, %fd4;
	fma.rn.f64 	%fd89, %fd87, 0dBC7ABC9E3B39803F, %fd88;
	fma.rn.f64 	%fd90, %fd89, 0d3E5ADE1569CE2BDF, 0d3E928AF3FCA213EA;
	fma.rn.f64 	%fd91, %fd90, %fd89, 0d3EC71DEE62401315;
	fma.rn.f64 	%fd92, %fd91, %fd89, 0d3EFA01997C89EB71;
	fma.rn.f64 	%fd93, %fd92, %fd89, 0d3F2A01A014761F65;
	fma.rn.f64 	%fd94, %fd93, %fd89, 0d3F56C16C1852B7AF;
	fma.rn.f64 	%fd95, %fd94, %fd89, 0d3F81111111122322;
	fma.rn.f64 	%fd96, %fd95, %fd89, 0d3FA55555555502A1;
	fma.rn.f64 	%fd97, %fd96, %fd89, 0d3FC5555555555511;
	fma.rn.f64 	%fd98, %fd97, %fd89, 0d3FE000000000000B;
	fma.rn.f64 	%fd99, %fd98, %fd89, 0d3FF0000000000000;
	fma.rn.f64 	%fd100, %fd99, %fd89, 0d3FF0000000000000;
	{
	.reg .b32 %temp; 
	mov.b64 	{%r14, %temp}, %fd100;
	}
	{
	.reg .b32 %temp; 
	mov.b64 	{%temp, %r15}, %fd100;
	}
	shl.b32 	%r33, %r13, 20;
	add.s32 	%r34, %r33, %r15;
	mov.b64 	%fd108, {%r14, %r34};
	{
	.reg .b32 %temp; 
	mov.b64 	{%temp, %r35}, %fd4;
	}
	mov.b32 	%f2, %r35;
	abs.f32 	%f1, %f2;
	setp.lt.f32 	%p4, %f1, 0f4086232B;
	@%p4 bra 	$L__BB9_7;
	setp.lt.f64 	%p5, %fd4, 0d0000000000000000;
	add.f64 	%fd101, %fd4, 0d7FF0000000000000;
	selp.f64 	%fd108, 0d0000000000000000, %fd101, %p5;
	setp.geu.f32 	%p6, %f1, 0f40874800;
	@%p6 bra 	$L__BB9_7;
	shr.u32 	%r36, %r13, 31;
	add.s32 	%r37, %r13, %r36;
	shr.s32 	%r38, %r37, 1;
	shl.b32 	%r39, %r38, 20;
	add.s32 	%r40, %r15, %r39;
	mov.b64 	%fd102, {%r14, %r40};
	sub.s32 	%r41, %r13, %r38;
	shl.b32 	%r42, %r41, 20;
	add.s32 	%r43, %r42, 1072693248;
	mov.b32 	%r44, 0;
	mov.b64 	%fd103, {%r44, %r43};
	mul.f64 	%fd108, %fd103, %fd102;
$L__BB9_7:
	abs.f64 	%fd104, %fd108;
	setp.eq.f64 	%p7, %fd104, 0d7FF0000000000000;
	fma.rn.f64 	%fd105, %fd108, %fd5, %fd108;
	selp.f64 	%fd106, %fd108, %fd105, %p7;
	st.param.f64 	[func_retval0], %fd106;
	ret;

}


// ===== COMPILED SASS (sm_100) =====

	.target	sm_100

	.elftype	@"ET_EXEC"


//--------------------- .note.nv.tkinfo           --------------------------
	.section	.note.nv.tkinfo,"",@"SHT_NOTE"
	.sectionflags	@"SHF_NOTE_NV_TKINFO"
	.tkinfo
        /*0018*/ 	.word	0x00000002
        /*0030*/ 	.string	""
        /*0030*/ 	.string	"ptxas"
        /*0030*/ 	.string	"Cuda compilation tools, release 13.0, V13.0.88"
        /*0030*/ 	.string	"Build cuda_13.0.r13.0/compiler.36424714_0"
        /*0030*/ 	.string	"-arch sm_100 -m 64 "



//--------------------- .note.nv.cuinfo           --------------------------
	.section	.note.nv.cuinfo,"",@"SHT_NOTE"
	.sectionflags	@"SHF_NOTE_NV_CUINFO"
        /*0018*/ 	.short	0x0002
        /*001a*/ 	.short	0x0064
        /*001c*/ 	.short	0x0082
	.zero		2


//--------------------- .nv.info                  --------------------------
	.section	.nv.info,"",@"SHT_CUDA_INFO"
	.align	4


	//----- nvinfo : EIATTR_REGCOUNT
	.align		4
        /*0000*/ 	.byte	0x04, 0x2f
        /*0002*/ 	.short	(.L_2 - .L_1)
	.align		4
.L_1:
        /*0004*/ 	.word	index@(_Z5SolvePdS_S_S_i)
        /*0008*/ 	.word	0x00000028


	//----- nvinfo : EIATTR_FRAME_SIZE
	.align		4
.L_2:
        /*000c*/ 	.byte	0x04, 0x11
        /*000e*/ 	.short	(.L_4 - .L_3)
	.align		4
.L_3:
        /*0010*/ 	.word	index@($__internal_4_$__cuda_sm20_div_rn_f64_full)
        /*0014*/ 	.word	0x00000028


	//----- nvinfo : EIATTR_FRAME_SIZE
	.align		4
.L_4:
        /*0018*/ 	.byte	0x04, 0x11
        /*001a*/ 	.short	(.L_6 - .L_5)
	.align		4
.L_5:
        /*001c*/ 	.word	index@(_Z5SolvePdS_S_S_i)
        /*0020*/ 	.word	0x00000028


	//----- nvinfo : EIATTR_REGCOUNT
	.align		4
.L_6:
        /*0024*/ 	.byte	0x04, 0x2f
        /*0026*/ 	.short	(.L_8 - .L_7)
	.align		4
.L_7:
        /*0028*/ 	.word	index@(_Z11_resolutionPdS_S_i)
        /*002c*/ 	.word	0x0000000e


	//----- nvinfo : EIATTR_FRAME_SIZE
	.align		4
.L_8:
        /*0030*/ 	.byte	0x04, 0x11
        /*0032*/ 	.short	(.L_10 - .L_9)
	.align		4
.L_9:
        /*0034*/ 	.word	index@(_Z11_resolutionPdS_S_i)
        /*0038*/ 	.word	0x00000000


	//----- nvinfo : EIATTR_REGCOUNT
	.align		4
.L_10:
        /*003c*/ 	.byte	0x04, 0x2f
        /*003e*/ 	.short	(.L_12 - .L_11)
	.align		4
.L_11:
        /*0040*/ 	.word	index@(_Z12KernelJacobiPdS_S_S_i)
        /*0044*/ 	.word	0x0000001c


	//----- nvinfo : EIATTR_FRAME_SIZE
	.align		4
.L_12:
        /*0048*/ 	.byte	0x04, 0x11
        /*004a*/ 	.short	(.L_14 - .L_13)
	.align		4
.L_13:
        /*004c*/ 	.word	index@($__internal_3_$__cuda_sm20_div_rn_f64_full)
        /*0050*/ 	.word	0x00000000


	//----- nvinfo : EIATTR_FRAME_SIZE
	.align		4
.L_14:
        /*0054*/ 	.byte	0x04, 0x11
        /*0056*/ 	.short	(.L_16 - .L_15)
	.align		4
.L_15:
        /*0058*/ 	.word	index@(_Z12KernelJacobiPdS_S_S_i)
        /*005c*/ 	.word	0x00000000


	//----- nvinfo : EIATTR_REGCOUNT
	.align		4
.L_16:
        /*0060*/ 	.byte	0x04, 0x2f
        /*0062*/ 	.short	(.L_18 - .L_17)
	.align		4
.L_17:
        /*0064*/ 	.word	index@(_Z9EpsJacobiPdS_S_i)
        /*0068*/ 	.word	0x00000010


	//----- nvinfo : EIATTR_FRAME_SIZE
	.align		4
.L_18:
        /*006c*/ 	.byte	0x04, 0x11
        /*006e*/ 	.short	(.L_20 - .L_19)
	.align		4
.L_19:
        /*0070*/ 	.word	index@(_Z9EpsJacobiPdS_S_i)
        /*0074*/ 	.word	0x00000000


	//----- nvinfo : EIATTR_REGCOUNT
	.align		4
.L_20:
        /*0078*/ 	.byte	0x04, 0x2f
        /*007a*/ 	.short	(.L_22 - .L_21)
	.align		4
.L_21:
        /*007c*/ 	.word	index@(_Z6kernelPdS_dS_S_i)
        /*0080*/ 	.word	0x00000020


	//----- nvinfo : EIATTR_FRAME_SIZE
	.align		4
.L_22:
        /*0084*/ 	.byte	0x04, 0x11
        /*0086*/ 	.short	(.L_24 - .L_23)
	.align		4
.L_23:
        /*0088*/ 	.word	index@(_Z6kernelPdS_dS_S_i)
        /*008c*/ 	.word	0x00000000


	//----- nvinfo : EIATTR_REGCOUNT
	.align		4
.L_24:
        /*0090*/ 	.byte	0x04, 0x2f
        /*0092*/ 	.short	(.L_26 - .L_25)
	.align		4
.L_25:
        /*0094*/ 	.word	index@(_Z3EpsPdS_S_i)
        /*0098*/ 	.word	0x00000012


	//----- nvinfo : EIATTR_FRAME_SIZE
	.align		4
.L_26:
        /*009c*/ 	.byte	0x04, 0x11
        /*009e*/ 	.short	(.L_28 - .L_27)
	.align		4
.L_27:
        /*00a0*/ 	.word	index@(_Z3EpsPdS_S_i)
        /*00a4*/ 	.word	0x00000000


	//----- nvinfo : EIATTR_REGCOUNT
	.align		4
.L_28:
        /*00a8*/ 	.byte	0x04, 0x2f
        /*00aa*/ 	.short	(.L_30 - .L_29)
	.align		4
.L_29:
        /*00ac*/ 	.word	index@(_Z8create_FPdS_i)
        /*00b0*/ 	.word	0x0000002a


	//----- nvinfo : EIATTR_FRAME_SIZE
	.align		4
.L_30:
        /*00b4*/ 	.byte	0x04, 0x11
        /*00b6*/ 	.short	(.L_32 - .L_31)
	.align		4
.L_31:
        /*00b8*/ 	.word	index@($_Z8create_FPdS_i$__internal_accurate_pow)
        /*00bc*/ 	.word	0x00000000


	//----- nvinfo : EIATTR_FRAME_SIZE
	.align		4
.L_32:
        /*00c0*/ 	.byte	0x04, 0x11
        /*00c2*/ 	.short	(.L_34 - .L_33)
	.align		4
.L_33:
        /*00c4*/ 	.word	index@($__internal_2_$__cuda_sm20_div_rn_f64_full)
        /*00c8*/ 	.word	0x00000000


	//----- nvinfo : EIATTR_FRAME_SIZE
	.align		4
.L_34:
        /*00cc*/ 	.byte	0x04, 0x11
        /*00ce*/ 	.short	(.L_36 - .L_35)
	.align		4
.L_35:
        /*00d0*/ 	.word	index@(_Z8create_FPdS_i)
        /*00d4*/ 	.word	0x00000000


	//----- nvinfo : EIATTR_REGCOUNT
	.align		4
.L_36:
        /*00d8*/ 	.byte	0x04, 0x2f
        /*00da*/ 	.short	(.L_38 - .L_37)
	.align		4
.L_37:
        /*00dc*/ 	.word	index@(_Z12createMatrixPdS_i)
        /*00e0*/ 	.word	0x0000001e


	//----- nvinfo : EIATTR_FRAME_SIZE
	.align		4
.L_38:
        /*00e4*/ 	.byte	0x04, 0x11
        /*00e6*/ 	.short	(.L_40 - .L_39)
	.align		4
.L_39:
        /*00e8*/ 	.word	index@($__internal_1_$__cuda_sm3x_div_rn_noftz_f32_slowpath)
        /*00ec*/ 	.word	0x00000000


	//----- nvinfo : EIATTR_FRAME_SIZE
	.align		4
.L_40:
        /*00f0*/ 	.byte	0x04, 0x11
        /*00f2*/ 	.short	(.L_42 - .L_41)
	.align		4
.L_41:
        /*00f4*/ 	.word	index@($__internal_0_$__cuda_sm20_div_rn_f64_full)
        /*00f8*/ 	.word	0x00000000


	//----- nvinfo : EIATTR_FRAME_SIZE
	.align		4
.L_42:
        /*00fc*/ 	.byte	0x04, 0x11
        /*00fe*/ 	.short	(.L_44 - .L_43)
	.align		4
.L_43:
        /*0100*/ 	.word	index@(_Z12createMatrixPdS_i)
        /*0104*/ 	.word	0x00000000


	//----- nvinfo : EIATTR_REGCOUNT
	.align		4
.L_44:
        /*0108*/ 	.byte	0x04, 0x2f
        /*010a*/ 	.short	(.L_46 - .L_45)
	.align		4
.L_45:
        /*010c*/ 	.word	index@(_Z10resolutionPdS_S_i)
        /*0110*/ 	.word	0x00000028


	//----- nvinfo : EIATTR_FRAME_SIZE
	.align		4
.L_46:
        /*0114*/ 	.byte	0x04, 0x11
        /*0116*/ 	.short	(.L_48 - .L_47)
	.align		4
.L_47:
        /*0118*/ 	.word	index@($_Z10resolutionPdS_S_i$__internal_accurate_pow)
        /*011c*/ 	.word	0x00000000


	//----- nvinfo : EIATTR_FRAME_SIZE
	.align		4
.L_48:
        /*0120*/ 	.byte	0x04, 0x11
        /*0122*/ 	.short	(.L_50 - .L_49)
	.align		4
.L_49:
        /*0124*/ 	.word	index@(_Z10resolutionPdS_S_i)
        /*0128*/ 	.word	0x00000000


	//----- nvinfo : EIATTR_MIN_STACK_SIZE
	.align		4
.L_50:
        /*012c*/ 	.byte	0x04, 0x12
        /*012e*/ 	.short	(.L_52 - .L_51)
	.align		4
.L_51:
        /*0130*/ 	.word	index@(_Z10resolutionPdS_S_i)
        /*0134*/ 	.word	0x00000000


	//----- nvinfo : EIATTR_MIN_STACK_SIZE
	.align		4
.L_52:
        /*0138*/ 	.byte	0x04, 0x12
        /*013a*/ 	.short	(.L_54 - .L_53)
	.align		4
.L_53:
        /*013c*/ 	.word	index@(_Z12createMatrixPdS_i)
        /*0140*/ 	.word	0x00000000


	//----- nvinfo : EIATTR_MIN_STACK_SIZE
	.align		4
.L_54:
        /*0144*/ 	.byte	0x04, 0x12
        /*0146*/ 	.short	(.L_56 - .L_55)
	.align		4
.L_55:
        /*0148*/ 	.word	index@(_Z8create_FPdS_i)
        /*014c*/ 	.word	0x00000000


	//----- nvinfo : EIATTR_MIN_STACK_SIZE
	.align		4
.L_56:
        /*0150*/ 	.byte	0x04, 0x12
        /*0152*/ 	.short	(.L_58 - .L_57)
	.align		4
.L_57:
        /*0154*/ 	.word	index@(_Z3EpsPdS_S_i)
        /*0158*/ 	.word	0x00000000


	//----- nvinfo : EIATTR_MIN_STACK_SIZE
	.align		4
.L_58:
        /*015c*/ 	.byte	0x04, 0x12
        /*015e*/ 	.short	(.L_60 - .L_59)
	.align		4
.L_59:
        /*0160*/ 	.word	index@(_Z6kernelPdS_dS_S_i)
        /*0164*/ 	.word	0x00000000


	//----- nvinfo : EIATTR_MIN_STACK_SIZE
	.align		4
.L_60:
        /*0168*/ 	.byte	0x04, 0x12
        /*016a*/ 	.short	(.L_62 - .L_61)
	.align		4
.L_61:
        /*016c*/ 	.word	index@(_Z9EpsJacobiPdS_S_i)
        /*0170*/ 	.word	0x00000000


	//----- nvinfo : EIATTR_MIN_STACK_SIZE
	.align		4
.L_62:
        /*0174*/ 	.byte	0x04, 0x12
        /*0176*/ 	.short	(.L_64 - .L_63)
	.align		4
.L_63:
        /*0178*/ 	.word	index@(_Z12KernelJacobiPdS_S_S_i)
        /*017c*/ 	.word	0x00000000


	//----- nvinfo : EIATTR_MIN_STACK_SIZE
	.align		4
.L_64:
        /*0180*/ 	.byte	0x04, 0x12
        /*0182*/ 	.short	(.L_66 - .L_65)
	.align		4
.L_65:
        /*0184*/ 	.word	index@(_Z11_resolutionPdS_S_i)
        /*0188*/ 	.word	0x00000000


	//----- nvinfo : EIATTR_MIN_STACK_SIZE
	.align		4
.L_66:
        /*018c*/ 	.byte	0x04, 0x12
        /*018e*/ 	.short	(.L_68 - .L_67)
	.align		4
.L_67:
        /*0190*/ 	.word	index@(_Z5SolvePdS_S_S_i)
        /*0194*/ 	.word	0x00000028
.L_68:


//--------------------- .nv.compat                --------------------------
	.section	.nv.compat,"",@"SHT_CUDA_COMPAT_INFO"
	.align	4
        /*0000*/ 	.byte	0x02, 0x09, 0x00, 0x00, 0x02, 0x02, 0x01, 0x00, 0x02, 0x05, 0x05, 0x00, 0x03, 0x07, 0x01, 0x01
        /*0010*/ 	.byte	0x02, 0x03, 0x00, 0x00, 0x02, 0x06, 0x01, 0x00, 0x04, 0x0b, 0x08, 0x00, 0x01, 0x00, 0x00, 0x00
        /*0020*/ 	.byte	0x00, 0x00, 0x00, 0x00


//--------------------- .nv.info._Z10resolutionPdS_S_i --------------------------
	.section	.nv.info._Z10resolutionPdS_S_i,"",@"SHT_CUDA_INFO"
	.sectionflags	@""
	.align	4


	//----- nvinfo : EIATTR_CUDA_API_VERSION
	.align		4
        /*0000*/ 	.byte	0x04, 0x37
        /*0002*/ 	.short	(.L_70 - .L_69)
.L_69:
        /*0004*/ 	.word	0x00000082


	//----- nvinfo : EIATTR_KPARAM_INFO
	.align		4
.L_70:
        /*0008*/ 	.byte	0x04, 0x17
        /*000a*/ 	.short	(.L_72 - .L_71)
.L_71:
        /*000c*/ 	.word	0x00000000
        /*0010*/ 	.short	0x0003
        /*0012*/ 	.short	0x0018
        /*0014*/ 	.byte	0x00, 0xf0, 0x11, 0x00


	//----- nvinfo : EIATTR_KPARAM_INFO
	.align		4
.L_72:
        /*0018*/ 	.byte	0x04, 0x17
        /*001a*/ 	.short	(.L_74 - .L_73)
.L_73:
        /*001c*/ 	.word	0x00000000
        /*0020*/ 	.short	0x0002
        /*0022*/ 	.short	0x0010
        /*0024*/ 	.byte	0x00, 0xf5, 0x21, 0x00


	//----- nvinfo : EIATTR_KPARAM_INFO
	.align		4
.L_74:
        /*0028*/ 	.byte	0x04, 0x17
        /*002a*/ 	.short	(.L_76 - .L_75)
.L_75:
        /*002c*/ 	.word	0x00000000
        /*0030*/ 	.short	0x0001
        /*0032*/ 	.short	0x0008
        /*0034*/ 	.byte	0x00, 0xf5, 0x21, 0x00


	//----- nvinfo : EIATTR_KPARAM_INFO
	.align		4
.L_76:
        /*0038*/ 	.byte	0x04, 0x17
        /*003a*/ 	.short	(.L_78 - .L_77)
.L_77:
        /*003c*/ 	.word	0x00000000
        /*0040*/ 	.short	0x0000
        /*0042*/ 	.short	0x0000
        /*0044*/ 	.byte	0x00, 0xf5, 0x21, 0x00


	//----- nvinfo : EIATTR_SPARSE_MMA_MASK
	.align		4
.L_78:
        /*0048*/ 	.byte	0x03, 0x50
        /*004a*/ 	.short	0x0000


	//----- nvinfo : EIATTR_MAXREG_COUNT
	.align		4
        /*004c*/ 	.byte	0x03, 0x1b
        /*004e*/ 	.short	0x00ff


	//----- nvinfo : EIATTR_MERCURY_ISA_VERSION
	.align		4
        /*0050*/ 	.byte	0x03, 0x5f
        /*0052*/ 	.short	0x0101


	//----- nvinfo : EIATTR_VRC_CTA_INIT_COUNT
	.align		4
        /*0054*/ 	.byte	0x02, 0x4a
	.zero		1
	.zero		1


	//----- nvinfo : EIATTR_EXIT_INSTR_OFFSETS
	.align		4
        /*0058*/ 	.byte	0x04, 0x1c
        /*005a*/ 	.short	(.L_80 - .L_79)


	//   ....[0]....
.L_79:
        /*005c*/ 	.word	0x00000070


	//   ....[1]....
        /*0060*/ 	.word	0x00001380


	//----- nvinfo : EIATTR_CRS_STACK_SIZE
	.align		4
.L_80:
        /*0064*/ 	.byte	0x04, 0x1e
        /*0066*/ 	.short	(.L_82 - .L_81)
.L_81:
        /*0068*/ 	.word	0x00000000


	//----- nvinfo : EIATTR_CBANK_PARAM_SIZE
	.align		4
.L_82:
        /*006c*/ 	.byte	0x03, 0x19
        /*006e*/ 	.short	0x001c


	//----- nvinfo : EIATTR_PARAM_CBANK
	.align		4
        /*0070*/ 	.byte	0x04, 0x0a
        /*0072*/ 	.short	(.L_84 - .L_83)
	.align		4
.L_83:
        /*0074*/ 	.word	index@(.nv.constant0._Z10resolutionPdS_S_i)
        /*0078*/ 	.short	0x0380
        /*007a*/ 	.short	0x001c


	//----- nvinfo : EIATTR_SW_WAR
	.align		4
.L_84:
        /*007c*/ 	.byte	0x04, 0x36
        /*007e*/ 	.short	(.L_86 - .L_85)
.L_85:
        /*0080*/ 	.word	0x00000008
.L_86:


//--------------------- .nv.info._Z12createMatrixPdS_i --------------------------
	.section	.nv.info._Z12createMatrixPdS_i,"",@"SHT_CUDA_INFO"
	.sectionflags	@""
	.align	4


	//----- nvinfo : EIATTR_CUDA_API_VERSION
	.align		4
        /*0000*/ 	.byte	0x04, 0x37
        /*0002*/ 	.short	(.L_88 - .L_87)
.L_87:
        /*0004*/ 	.word	0x00000082


	//----- nvinfo : EIATTR_KPARAM_INFO
	.align		4
.L_88:
        /*0008*/ 	.byte	0x04, 0x17
        /*000a*/ 	.short	(.L_90 - .L_89)
.L_89:
        /*000c*/ 	.word	0x00000000
        /*0010*/ 	.short	0x0002
        /*0012*/ 	.short	0x0010
        /*0014*/ 	.byte	0x00, 0xf0, 0x11, 0x00


	//----- nvinfo : EIATTR_KPARAM_INFO
	.align		4
.L_90:
        /*0018*/ 	.byte	0x04, 0x17
        /*001a*/ 	.short	(.L_92 - .L_91)
.L_91:
        /*001c*/ 	.word	0x00000000
        /*0020*/ 	.short	0x0001
        /*0022*/ 	.short	0x0008
        /*0024*/ 	.byte	0x00, 0xf5, 0x21, 0x00


	//----- nvinfo : EIATTR_KPARAM_INFO
	.align		4
.L_92:
        /*0028*/ 	.byte	0x04, 0x17
        /*002a*/ 	.short	(.L_94 - .L_93)
.L_93:
        /*002c*/ 	.word	0x00000000
        /*0030*/ 	.short	0x0000
        /*0032*/ 	.short	0x0000
        /*0034*/ 	.byte	0x00, 0xf5, 0x21, 0x00


	//----- nvinfo : EIATTR_SPARSE_MMA_MASK
	.align		4
.L_94:
        /*0038*/ 	.byte	0x03, 0x50
        /*003a*/ 	.short	0x0000


	//----- nvinfo : EIATTR_MAXREG_COUNT
	.align		4
        /*003c*/ 	.byte	0x03, 0x1b
        /*003e*/ 	.short	0x00ff


	//----- nvinfo : EIATTR_MERCURY_ISA_VERSION
	.align		4
        /*0040*/ 	.byte	0x03, 0x5f
        /*0042*/ 	.short	0x0101


	//----- nvinfo : EIATTR_VRC_CTA_INIT_COUNT
	.align		4
        /*0044*/ 	.byte	0x02, 0x4a
	.zero		1
	.zero		1


	//----- nvinfo : EIATTR_EXIT_INSTR_OFFSETS
	.align		4
        /*0048*/ 	.byte	0x04, 0x1c
        /*004a*/ 	.short	(.L_96 - .L_95)


	//   ....[0]....
.L_95:
        /*004c*/ 	.word	0x000000d0


	//   ....[1]....
        /*0050*/ 	.word	0x000025b0


	//----- nvinfo : EIATTR_CRS_STACK_SIZE
	.align		4
.L_96:
        /*0054*/ 	.byte	0x04, 0x1e
        /*0056*/ 	.short	(.L_98 - .L_97)
.L_97:
        /*0058*/ 	.word	0x00000000


	//----- nvinfo : EIATTR_CBANK_PARAM_SIZE
	.align		4
.L_98:
        /*005c*/ 	.byte	0x03, 0x19
        /*005e*/ 	.short	0x0014


	//----- nvinfo : EIATTR_PARAM_CBANK
	.align		4
        /*0060*/ 	.byte	0x04, 0x0a
        /*0062*/ 	.short	(.L_100 - .L_99)
	.align		4
.L_99:
        /*0064*/ 	.word	index@(.nv.constant0._Z12createMatrixPdS_i)
        /*0068*/ 	.short	0x0380
        /*006a*/ 	.short	0x0014


	//----- nvinfo : EIATTR_SW_WAR
	.align		4
.L_100:
        /*006c*/ 	.byte	0x04, 0x36
        /*006e*/ 	.short	(.L_102 - .L_101)
.L_101:
        /*0070*/ 	.word	0x00000008
.L_102:


//--------------------- .nv.info._Z8create_FPdS_i --------------------------
	.section	.nv.info._Z8create_FPdS_i,"",@"SHT_CUDA_INFO"
	.sectionflags	@""
	.align	4


	//----- nvinfo : EIATTR_CUDA_API_VERSION
	.align		4
        /*0000*/ 	.byte	0x04, 0x37
        /*0002*/ 	.short	(.L_104 - .L_103)
.L_103:
        /*0004*/ 	.word	0x00000082


	//----- nvinfo : EIATTR_KPARAM_INFO
	.align		4
.L_104:
        /*0008*/ 	.byte	0x04, 0x17
        /*000a*/ 	.short	(.L_106 - .L_105)
.L_105:
        /*000c*/ 	.word	0x00000000
        /*0010*/ 	.short	0x0002
        /*0012*/ 	.short	0x0010
        /*0014*/ 	.byte	0x00, 0xf0, 0x11, 0x00


	//----- nvinfo : EIATTR_KPARAM_INFO
	.align		4
.L_106:
        /*0018*/ 	.byte	0x04, 0x17
        /*001a*/ 	.short	(.L_108 - .L_107)
.L_107:
        /*001c*/ 	.word	0x00000000
        /*0020*/ 	.short	0x0001
        /*0022*/ 	.short	0x0008
        /*0024*/ 	.byte	0x00, 0xf5, 0x21, 0x00


	//----- nvinfo : EIATTR_KPARAM_INFO
	.align		4
.L_108:
        /*0028*/ 	.byte	0x04, 0x17
        /*002a*/ 	.short	(.L_110 - .L_109)
.L_109:
        /*002c*/ 	.word	0x00000000
        /*0030*/ 	.short	0x0000
        /*0032*/ 	.short	0x0000
        /*0034*/ 	.byte	0x00, 0xf5, 0x21, 0x00


	//----- nvinfo : EIATTR_SPARSE_MMA_MASK
	.align		4
.L_110:
        /*0038*/ 	.byte	0x03, 0x50
        /*003a*/ 	.short	0x0000


	//----- nvinfo : EIATTR_MAXREG_COUNT
	.align		4
        /*003c*/ 	.byte	0x03, 0x1b
        /*003e*/ 	.short	0x00ff


	//----- nvinfo : EIATTR_MERCURY_ISA_VERSION
	.align		4
        /*0040*/ 	.byte	0x03, 0x5f
        /*0042*/ 	.short	0x0101


	//----- nvinfo : EIATTR_VRC_CTA_INIT_COUNT
	.align		4
        /*0044*/ 	.byte	0x02, 0x4a
	.zero		1
	.zero		1


	//----- nvinfo : EIATTR_EXIT_INSTR_OFFSETS
	.align		4
        /*0048*/ 	.byte	0x04, 0x1c
        /*004a*/ 	.short	(.L_112 - .L_111)


	//   ....[0]....
.L_111:
        /*004c*/ 	.word	0x00000070


	//   ....[1]....
        /*0050*/ 	.word	0x00001520


	//----- nvinfo : EIATTR_CRS_STACK_SIZE
	.align		4
.L_112:
        /*0054*/ 	.byte	0x04, 0x1e
        /*0056*/ 	.short	(.L_114 - .L_113)
.L_113:
        /*0058*/ 	.word	0x00000000


	//----- nvinfo : EIATTR_CBANK_PARAM_SIZE
	.align		4
.L_114:
        /*005c*/ 	.byte	0x03, 0x19
        /*005e*/ 	.short	0x0014


	//----- nvinfo : EIATTR_PARAM_CBANK
	.align		4
        /*0060*/ 	.byte	0x04, 0x0a
        /*0062*/ 	.short	(.L_116 - .L_115)
	.align		4
.L_115:
        /*0064*/ 	.word	index@(.nv.constant0._Z8create_FPdS_i)
        /*0068*/ 	.short	0x0380
        /*006a*/ 	.short	0x0014


	//----- nvinfo : EIATTR_SW_WAR
	.align		4
.L_116:
        /*006c*/ 	.byte	0x04, 0x36
        /*006e*/ 	.short	(.L_118 - .L_117)
.L_117:
        /*0070*/ 	.word	0x00000008
.L_118:


//--------------------- .nv.info._Z3EpsPdS_S_i    --------------------------
	.section	.nv.info._Z3EpsPdS_S_i,"",@"SHT_CUDA_INFO"
	.sectionflags	@""
	.align	4


	//----- nvinfo : EIATTR_CUDA_API_VERSION
	.align		4
        /*0000*/ 	.byte	0x04, 0x37
        /*0002*/ 	.short	(.L_120 - .L_119)
.L_119:
        /*0004*/ 	.word	0x00000082


	//----- nvinfo : EIATTR_KPARAM_INFO
	.align		4
.L_120:
        /*0008*/ 	.byte	0x04, 0x17
        /*000a*/ 	.short	(.L_122 - .L_121)
.L_121:
        /*000c*/ 	.word	0x00000000
        /*0010*/ 	.short	0x0003
        /*0012*/ 	.short	0x0018
        /*0014*/ 	.byte	0x00, 0xf0, 0x11, 0x00


	//----- nvinfo : EIATTR_KPARAM_INFO
	.align		4
.L_122:
        /*0018*/ 	.byte	0x04, 0x17
        /*001a*/ 	.short	(.L_124 - .L_123)
.L_123:
        /*001c*/ 	.word	0x00000000
        /*0020*/ 	.short	0x0002
        /*0022*/ 	.short	0x0010
        /*0024*/ 	.byte	0x00, 0xf5, 0x21, 0x00


	//----- nvinfo : EIATTR_KPARAM_INFO
	.align		4
.L_124:
        /*0028*/ 	.byte	0x04, 0x17
        /*002a*/ 	.short	(.L_126 - .L_125)
.L_125:
        /*002c*/ 	.word	0x00000000
        /*0030*/ 	.short	0x0001
        /*0032*/ 	.short	0x0008
        /*0034*/ 	.byte	0x00, 0xf5, 0x21, 0x00


	//----- nvinfo : EIATTR_KPARAM_INFO
	.align		4
.L_126:
        /*0038*/ 	.byte	0x04, 0x17
        /*003a*/ 	.short	(.L_128 - .L_127)
.L_127:
        /*003c*/ 	.word	0x00000000
        /*0040*/ 	.short	0x0000
        /*0042*/ 	.short	0x0000
        /*0044*/ 	.byte	0x00, 0xf5, 0x21, 0x00


	//----- nvinfo : EIATTR_SPARSE_MMA_MASK
	.align		4
.L_128:
        /*0048*/ 	.byte	0x03, 0x50
        /*004a*/ 	.short	0x0000


	//----- nvinfo : EIATTR_MAXREG_COUNT
	.align		4
        /*004c*/ 	.byte	0x03, 0x1b
        /*004e*/ 	.short	0x00ff


	//----- nvinfo : EIATTR_MERCURY_ISA_VERSION
	.align		4
        /*0050*/ 	.byte	0x03, 0x5f
        /*0052*/ 	.short	0x0101


	//----- nvinfo : EIATTR_VRC_CTA_INIT_COUNT
	.align		4
        /*0054*/ 	.byte	0x02, 0x4a
	.zero		1
	.zero		1


	//----- nvinfo : EIATTR_EXIT_INSTR_OFFSETS
	.align		4
        /*0058*/ 	.byte	0x04, 0x1c
        /*005a*/ 	.short	(.L_130 - .L_129)


	//   ....[0]....
.L_129:
        /*005c*/ 	.word	0x00000070


	//   ....[1]....
        /*0060*/ 	.word	0x00000160


	//----- nvinfo : EIATTR_CBANK_PARAM_SIZE
	.align		4
.L_130:
        /*0064*/ 	.byte	0x03, 0x19
        /*0066*/ 	.short	0x001c


	//----- nvinfo : EIATTR_PARAM_CBANK
	.align		4
        /*0068*/ 	.byte	0x04, 0x0a
        /*006a*/ 	.short	(.L_132 - .L_131)
	.align		4
.L_131:
        /*006c*/ 	.word	index@(.nv.constant0._Z3EpsPdS_S_i)
        /*0070*/ 	.short	0x0380
        /*0072*/ 	.short	0x001c


	//----- nvinfo : EIATTR_SW_WAR
	.align		4
.L_132:
        /*0074*/ 	.byte	0x04, 0x36
        /*0076*/ 	.short	(.L_134 - .L_133)
.L_133:
        /*0078*/ 	.word	0x00000008
.L_134:


//--------------------- .nv.info._Z6kernelPdS_dS_S_i --------------------------
	.section	.nv.info._Z6kernelPdS_dS_S_i,"",@"SHT_CUDA_INFO"
	.sectionflags	@""
	.align	4


	//----- nvinfo : EIATTR_CUDA_API_VERSION
	.align		4
        /*0000*/ 	.byte	0x04, 0x37
        /*0002*/ 	.short	(.L_136 - .L_135)
.L_135:
        /*0004*/ 	.word	0x00000082


	//----- nvinfo : EIATTR_KPARAM_INFO
	.align		4
.L_136:
        /*0008*/ 	.byte	0x04, 0x17
        /*000a*/ 	.short	(.L_138 - .L_137)
.L_137:
        /*000c*/ 	.word	0x00000000
        /*0010*/ 	.short	0x0005
        /*0012*/ 	.short	0x0028
        /*0014*/ 	.byte	0x00, 0xf0, 0x11, 0x00


	//----- nvinfo : EIATTR_KPARAM_INFO
	.align		4
.L_138:
        /*0018*/ 	.byte	0x04, 0x17
        /*001a*/ 	.short	(.L_140 - .L_139)
.L_139:
        /*001c*/ 	.word	0x00000000
        /*0020*/ 	.short	0x0004
        /*0022*/ 	.short	0x0020
        /*0024*/ 	.byte	0x00, 0xf5, 0x21, 0x00


	//----- nvinfo : EIATTR_KPARAM_INFO
	.align		4
.L_140:
        /*0028*/ 	.byte	0x04, 0x17
        /*002a*/ 	.short	(.L_142 - .L_141)
.L_141:
        /*002c*/ 	.word	0x00000000
        /*0030*/ 	.short	0x0003
        /*0032*/ 	.short	0x0018
        /*0034*/ 	.byte	0x00, 0xf5, 0x21, 0x00


	//----- nvinfo : EIATTR_KPARAM_INFO
	.align		4
.L_142:
        /*0038*/ 	.byte	0x04, 0x17
        /*003a*/ 	.short	(.L_144 - .L_143)
.L_143:
        /*003c*/ 	.word	0x00000000
        /*0040*/ 	.short	0x0002
        /*0042*/ 	.short	0x0010
        /*0044*/ 	.byte	0x00, 0xf0, 0x21, 0x00


	//----- nvinfo : EIATTR_KPARAM_INFO
	.align		4
.L_144:
        /*0048*/ 	.byte	0x04, 0x17
        /*004a*/ 	.short	(.L_146 - .L_145)
.L_145:
        /*004c*/ 	.word	0x00000000
        /*0050*/ 	.short	0x0001
        /*0052*/ 	.short	0x0008
        /*0054*/ 	.byte	0x00, 0xf5, 0x21, 0x00


	//----- nvinfo : EIATTR_KPARAM_INFO
	.align		4
.L_146:
        /*0058*/ 	.byte	0x04, 0x17
        /*005a*/ 	.short	(.L_148 - .L_147)
.L_147:
        /*005c*/ 	.word	0x00000000
        /*0060*/ 	.short	0x0000
        /*0062*/ 	.short	0x0000
        /*0064*/ 	.byte	0x00, 0xf5, 0x21, 0x00


	//----- nvinfo : EIATTR_SPARSE_MMA_MASK
	.align		4
.L_148:
        /*0068*/ 	.byte	0x03, 0x50
        /*006a*/ 	.short	0x0000


	//----- nvinfo : EIATTR_MAXREG_COUNT
	.align		4
        /*006c*/ 	.byte	0x03, 0x1b
        /*006e*/ 	.short	0x00ff


	//----- nvinfo : EIATTR_MERCURY_ISA_VERSION
	.align		4
        /*0070*/ 	.byte	0x03, 0x5f
        /*0072*/ 	.short	0x0101


	//----- nvinfo : EIATTR_VRC_CTA_INIT_COUNT
	.align		4
        /*0074*/ 	.byte	0x02, 0x4a
	.zero		1
	.zero		1


	//----- nvinfo : EIATTR_EXIT_INSTR_OFFSETS
	.align		4
        /*0078*/ 	.byte	0x04, 0x1c
        /*007a*/ 	.short	(.L_150 - .L_149)


	//   ....[0]....
.L_149:
        /*007c*/ 	.word	0x00000070


	//   ....[1]....
        /*0080*/ 	.word	0x00000b50


	//----- nvinfo : EIATTR_CBANK_PARAM_SIZE
	.align		4
.L_150:
        /*0084*/ 	.byte	0x03, 0x19
        /*0086*/ 	.short	0x002c


	//----- nvinfo : EIATTR_PARAM_CBANK
	.align		4
        /*0088*/ 	.byte	0x04, 0x0a
        /*008a*/ 	.short	(.L_152 - .L_151)
	.align		4
.L_151:
        /*008c*/ 	.word	index@(.nv.constant0._Z6kernelPdS_dS_S_i)
        /*0090*/ 	.short	0x0380
        /*0092*/ 	.short	0x002c


	//----- nvinfo : EIATTR_SW_WAR
	.align		4
.L_152:
        /*0094*/ 	.byte	0x04, 0x36
        /*0096*/ 	.short	(.L_154 - .L_153)
.L_153:
        /*0098*/ 	.word	0x00000008
.L_154:


//--------------------- .nv.info._Z9EpsJacobiPdS_S_i --------------------------
	.section	.nv.info._Z9EpsJacobiPdS_S_i,"",@"SHT_CUDA_INFO"
	.sectionflags	@""
	.align	4


	//----- nvinfo : EIATTR_CUDA_API_VERSION
	.align		4
        /*0000*/ 	.byte	0x04, 0x37
        /*0002*/ 	.short	(.L_156 - .L_155)
.L_155:
        /*0004*/ 	.word	0x00000082


	//----- nvinfo : EIATTR_KPARAM_INFO
	.align		4
.L_156:
        /*0008*/ 	.byte	0x04, 0x17
        /*000a*/ 	.short	(.L_158 - .L_157)
.L_157:
        /*000c*/ 	.word	0x00000000
        /*0010*/ 	.short	0x0003
        /*0012*/ 	.short	0x0018
        /*0014*/ 	.byte	0x00, 0xf0, 0x11, 0x00


	//----- nvinfo : EIATTR_KPARAM_INFO
	.align		4
.L_158:
        /*0018*/ 	.byte	0x04, 0x17
        /*001a*/ 	.short	(.L_160 - .L_159)
.L_159:
        /*001c*/ 	.word	0x00000000
        /*0020*/ 	.short	0x0002
        /*0022*/ 	.short	0x0010
        /*0024*/ 	.byte	0x00, 0xf5, 0x21, 0x00


	//----- nvinfo : EIATTR_KPARAM_INFO
	.align		4
.L_160:
        /*0028*/ 	.byte	0x04, 0x17
        /*002a*/ 	.short	(.L_162 - .L_161)
.L_161:
        /*002c*/ 	.word	0x00000000
        /*0030*/ 	.short	0x0001
        /*0032*/ 	.short	0x0008
        /*0034*/ 	.byte	0x00, 0xf5, 0x21, 0x00


	//----- nvinfo : EIATTR_KPARAM_INFO
	.align		4
.L_162:
        /*0038*/ 	.byte	0x04, 0x17
        /*003a*/ 	.short	(.L_164 - .L_163)
.L_163:
        /*003c*/ 	.word	0x00000000
        /*0040*/ 	.short	0x0000
        /*0042*/ 	.short	0x0000
        /*0044*/ 	.byte	0x00, 0xf5, 0x21, 0x00


	//----- nvinfo : EIATTR_SPARSE_MMA_MASK
	.align		4
.L_164:
        /*0048*/ 	.byte	0x03, 0x50
        /*004a*/ 	.short	0x0000


	//----- nvinfo : EIATTR_MAXREG_COUNT
	.align		4
        /*004c*/ 	.byte	0x03, 0x1b
        /*004e*/ 	.short	0x00ff


	//----- nvinfo : EIATTR_MERCURY_ISA_VERSION
	.align		4
        /*0050*/ 	.byte	0x03, 0x5f
        /*0052*/ 	.short	0x0101


	//----- nvinfo : EIATTR_VRC_CTA_INIT_COUNT
	.align		4
        /*0054*/ 	.byte	0x02, 0x4a
	.zero		1
	.zero		1


	//----- nvinfo : EIATTR_EXIT_INSTR_OFFSETS
	.align		4
        /*0058*/ 	.byte	0x04, 0x1c
        /*005a*/ 	.short	(.L_166 - .L_165)


	//   ....[0]....
.L_165:
        /*005c*/ 	.word	0x00000070


	//   ....[1]....
        /*0060*/ 	.word	0x00000170


	//----- nvinfo : EIATTR_CBANK_PARAM_SIZE
	.align		4
.L_166:
        /*0064*/ 	.byte	0x03, 0x19
        /*0066*/ 	.short	0x001c


	//----- nvinfo : EIATTR_PARAM_CBANK
	.align		4
        /*0068*/ 	.byte	0x04, 0x0a
        /*006a*/ 	.short	(.L_168 - .L_167)
	.align		4
.L_167:
        /*006c*/ 	.word	index@(.nv.constant0._Z9EpsJacobiPdS_S_i)
        /*0070*/ 	.short	0x0380
        /*0072*/ 	.short	0x001c


	//----- nvinfo : EIATTR_SW_WAR
	.align		4
.L_168:
        /*0074*/ 	.byte	0x04, 0x36
        /*0076*/ 	.short	(.L_170 - .L_169)
.L_169:
        /*0078*/ 	.word	0x00000008
.L_170:


//--------------------- .nv.info._Z12KernelJacobiPdS_S_S_i --------------------------
	.section	.nv.info._Z12KernelJacobiPdS_S_S_i,"",@"SHT_CUDA_INFO"
	.sectionflags	@""
	.align	4


	//----- nvinfo : EIATTR_CUDA_API_VERSION
	.align		4
        /*0000*/ 	.byte	0x04, 0x37
        /*0002*/ 	.short	(.L_172 - .L_171)
.L_171:
        /*0004*/ 	.word	0x00000082


	//----- nvinfo : EIATTR_KPARAM_INFO
	.align		4
.L_172:
        /*0008*/ 	.byte	0x04, 0x17
        /*000a*/ 	.short	(.L_174 - .L_173)
.L_173:
        /*000c*/ 	.word	0x00000000
        /*0010*/ 	.short	0x0004
        /*0012*/ 	.short	0x0020
        /*0014*/ 	.byte	0x00, 0xf0, 0x11, 0x00


	//----- nvinfo : EIATTR_KPARAM_INFO
	.align		4
.L_174:
        /*0018*/ 	.byte	0x04, 0x17
        /*001a*/ 	.short	(.L_176 - .L_175)
.L_175:
        /*001c*/ 	.word	0x00000000
        /*0020*/ 	.short	0x0003
        /*0022*/ 	.short	0x0018
        /*0024*/ 	.byte	0x00, 0xf5, 0x21, 0x00


	//----- nvinfo : EIATTR_KPARAM_INFO
	.align		4
.L_176:
        /*0028*/ 	.byte	0x04, 0x17
        /*002a*/ 	.short	(.L_178 - .L_177)
.L_177:
        /*002c*/ 	.word	0x00000000
        /*0030*/ 	.short	0x0002
        /*0032*/ 	.short	0x0010
        /*0034*/ 	.byte	0x00, 0xf5, 0x21, 0x00


	//----- nvinfo : EIATTR_KPARAM_INFO
	.align		4
.L_178:
        /*0038*/ 	.byte	0x04, 0x17
        /*003a*/ 	.short	(.L_180 - .L_179)
.L_179:
        /*003c*/ 	.word	0x00000000
        /*0040*/ 	.short	0x0001
        /*0042*/ 	.short	0x0008
        /*0044*/ 	.byte	0x00, 0xf5, 0x21, 0x00


	//----- nvinfo : EIATTR_KPARAM_INFO
	.align		4
.L_180:
        /*0048*/ 	.byte	0x04, 0x17
        /*004a*/ 	.short	(.L_182 - .L_181)
.L_181:
        /*004c*/ 	.word	0x00000000
        /*0050*/ 	.short	0x0000
        /*0052*/ 	.short	0x0000
        /*0054*/ 	.byte	0x00, 0xf5, 0x21, 0x00


	//----- nvinfo : EIATTR_SPARSE_MMA_MASK
	.align		4
.L_182:
        /*0058*/ 	.byte	0x03, 0x50
        /*005a*/ 	.short	0x0000


	//----- nvinfo : EIATTR_MAXREG_COUNT
	.align		4
        /*005c*/ 	.byte	0x03, 0x1b
        /*005e*/ 	.short	0x00ff


	//----- nvinfo : EIATTR_MERCURY_ISA_VERSION
	.align		4
        /*0060*/ 	.byte	0x03, 0x5f
        /*0062*/ 	.short	0x0101


	//----- nvinfo : EIATTR_VRC_CTA_INIT_COUNT
	.align		4
        /*0064*/ 	.byte	0x02, 0x4a
	.zero		1
	.zero		1


	//----- nvinfo : EIATTR_EXIT_INSTR_OFFSETS
	.align		4
        /*0068*/ 	.byte	0x04, 0x1c
        /*006a*/ 	.short	(.L_184 - .L_183)


	//   ....[0]....
.L_183:
        /*006c*/ 	.word	0x00000070


	//   ....[1]....
        /*0070*/ 	.word	0x00000ba0


	//----- nvinfo : EIATTR_CRS_STACK_SIZE
	.align		4
.L_184:
        /*0074*/ 	.byte	0x04, 0x1e
        /*0076*/ 	.short	(.L_186 - .L_185)
.L_185:
        /*0078*/ 	.word	0x00000000


	//----- nvinfo : EIATTR_CBANK_PARAM_SIZE
	.align		4
.L_186:
        /*007c*/ 	.byte	0x03, 0x19
        /*007e*/ 	.short	0x0024


	//----- nvinfo : EIATTR_PARAM_CBANK
	.align		4
        /*0080*/ 	.byte	0x04, 0x0a
        /*0082*/ 	.short	(.L_188 - .L_187)
	.align		4
.L_187:
        /*0084*/ 	.word	index@(.nv.constant0._Z12KernelJacobiPdS_S_S_i)
        /*0088*/ 	.short	0x0380
        /*008a*/ 	.short	0x0024


	//----- nvinfo : EIATTR_SW_WAR
	.align		4
.L_188:
        /*008c*/ 	.byte	0x04, 0x36
        /*008e*/ 	.short	(.L_190 - .L_189)
.L_189:
        /*0090*/ 	.word	0x00000008
.L_190:


//--------------------- .nv.info._Z11_resolutionPdS_S_i --------------------------
	.section	.nv.info._Z11_resolutionPdS_S_i,"",@"SHT_CUDA_INFO"
	.sectionflags	@""
	.align	4


	//----- nvinfo : EIATTR_CUDA_API_VERSION
	.align		4
        /*0000*/ 	.byte	0x04, 0x37
        /*0002*/ 	.short	(.L_192 - .L_191)
.L_191:
        /*0004*/ 	.word	0x00000082


	//----- nvinfo : EIATTR_KPARAM_INFO
	.align		4
.L_192:
        /*0008*/ 	.byte	0x04, 0x17
        /*000a*/ 	.short	(.L_194 - .L_193)
.L_193:
        /*000c*/ 	.word	0x00000000
        /*0010*/ 	.short	0x0003
        /*0012*/ 	.short	0x0018
        /*0014*/ 	.byte	0x00, 0xf0, 0x11, 0x00


	//----- nvinfo : EIATTR_KPARAM_INFO
	.align		4
.L_194:
        /*0018*/ 	.byte	0x04, 0x17
        /*001a*/ 	.short	(.L_196 - .L_195)
.L_195:
        /*001c*/ 	.word	0x00000000
        /*0020*/ 	.short	0x0002
        /*0022*/ 	.short	0x0010
        /*0024*/ 	.byte	0x00, 0xf5, 0x21, 0x00


	//----- nvinfo : EIATTR_KPARAM_INFO
	.align		4
.L_196:
        /*0028*/ 	.byte	0x04, 0x17
        /*002a*/ 	.short	(.L_198 - .L_197)
.L_197:
        /*002c*/ 	.word	0x00000000
        /*0030*/ 	.short	0x0001
        /*0032*/ 	.short	0x0008
        /*0034*/ 	.byte	0x00, 0xf5, 0x21, 0x00


	//----- nvinfo : EIATTR_KPARAM_INFO
	.align		4
.L_198:
        /*0038*/ 	.byte	0x04, 0x17
        /*003a*/ 	.short	(.L_200 - .L_199)
.L_199:
        /*003c*/ 	.word	0x00000000
        /*0040*/ 	.short	0x0000
        /*0042*/ 	.short	0x0000
        /*0044*/ 	.byte	0x00, 0xf5, 0x21, 0x00


	//----- nvinfo : EIATTR_SPARSE_MMA_MASK
	.align		4
.L_200:
        /*0048*/ 	.byte	0x03, 0x50
        /*004a*/ 	.short	0x0000


	//----- nvinfo : EIATTR_MAXREG_COUNT
	.align		4
        /*004c*/ 	.byte	0x03, 0x1b
        /*004e*/ 	.short	0x00ff


	//----- nvinfo : EIATTR_MERCURY_ISA_VERSION
	.align		4
        /*0050*/ 	.byte	0x03, 0x5f
        /*0052*/ 	.short	0x0101


	//----- nvinfo : EIATTR_VRC_CTA_INIT_COUNT
	.align		4
        /*0054*/ 	.byte	0x02, 0x4a
	.zero		1
	.zero		1


	//----- nvinfo : EIATTR_EXIT_INSTR_OFFSETS
	.align		4
        /*0058*/ 	.byte	0x04, 0x1c
        /*005a*/ 	.short	(.L_202 - .L_201)


	//   ....[0]....
.L_201:
        /*005c*/ 	.word	0x00000070


	//   ....[1]....
        /*0060*/ 	.word	0x00000130


	//----- nvinfo : EIATTR_CBANK_PARAM_SIZE
	.align		4
.L_202:
        /*0064*/ 	.byte	0x03, 0x19
        /*0066*/ 	.short	0x001c


	//----- nvinfo : EIATTR_PARAM_CBANK
	.align		4
        /*0068*/ 	.byte	0x04, 0x0a
        /*006a*/ 	.short	(.L_204 - .L_203)
	.align		4
.L_203:
        /*006c*/ 	.word	index@(.nv.constant0._Z11_resolutionPdS_S_i)
        /*0070*/ 	.short	0x0380
        /*0072*/ 	.short	0x001c


	//----- nvinfo : EIATTR_SW_WAR
	.align		4
.L_204:
        /*0074*/ 	.byte	0x04, 0x36
        /*0076*/ 	.short	(.L_206 - .L_205)
.L_205:
        /*0078*/ 	.word	0x00000008
.L_206:


//--------------------- .nv.info._Z5SolvePdS_S_S_i --------------------------
	.section	.nv.info._Z5SolvePdS_S_S_i,"",@"SHT_CUDA_INFO"
	.sectionflags	@""
	.align	4


	//----- nvinfo : EIATTR_CUDA_API_VERSION
	.align		4
        /*0000*/ 	.byte	0x04, 0x37
        /*0002*/ 	.short	(.L_208 - .L_207)
.L_207:
        /*0004*/ 	.word	0x00000082


	//----- nvinfo : EIATTR_KPARAM_INFO
	.align		4
.L_208:
        /*0008*/ 	.byte	0x04, 0x17
        /*000a*/ 	.short	(.L_210 - .L_209)
.L_209:
        /*000c*/ 	.word	0x00000000
        /*0010*/ 	.short	0x0004
        /*0012*/ 	.short	0x0020
        /*0014*/ 	.byte	0x00, 0xf0, 0x11, 0x00


	//----- nvinfo : EIATTR_KPARAM_INFO
	.align		4
.L_210:
        /*0018*/ 	.byte	0x04, 0x17
        /*001a*/ 	.short	(.L_212 - .L_211)
.L_211:
        /*001c*/ 	.word	0x00000000
        /*0020*/ 	.short	0x0003
        /*0022*/ 	.short	0x0018
        /*0024*/ 	.byte	0x00, 0xf5, 0x21, 0x00


	//----- nvinfo : EIATTR_KPARAM_INFO
	.align		4
.L_212:
        /*0028*/ 	.byte	0x04, 0x17
        /*002a*/ 	.short	(.L_214 - .L_213)
.L_213:
        /*002c*/ 	.word	0x00000000
        /*0030*/ 	.short	0x0002
        /*0032*/ 	.short	0x0010
        /*0034*/ 	.byte	0x00, 0xf5, 0x21, 0x00


	//----- nvinfo : EIATTR_KPARAM_INFO
	.align		4
.L_214:
        /*0038*/ 	.byte	0x04, 0x17
        /*003a*/ 	.short	(.L_216 - .L_215)
.L_215:
        /*003c*/ 	.word	0x00000000
        /*0040*/ 	.short	0x0001
        /*0042*/ 	.short	0x0008
        /*0044*/ 	.byte	0x00, 0xf5, 0x21, 0x00


	//----- nvinfo : EIATTR_KPARAM_INFO
	.align		4
.L_216:
        /*0048*/ 	.byte	0x04, 0x17
        /*004a*/ 	.short	(.L_218 - .L_217)
.L_217:
        /*004c*/ 	.word	0x00000000
        /*0050*/ 	.short	0x0000
        /*0052*/ 	.short	0x0000
        /*0054*/ 	.byte	0x00, 0xf5, 0x21, 0x00


	//----- nvinfo : EIATTR_SPARSE_MMA_MASK
	.align		4
.L_218:
        /*0058*/ 	.byte	0x03, 0x50
        /*005a*/ 	.short	0x0000


	//----- nvinfo : EIATTR_MAXREG_COUNT
	.align		4
        /*005c*/ 	.byte	0x03, 0x1b
        /*005e*/ 	.short	0x00ff


	//----- nvinfo : EIATTR_EXTERNS
	.align		4
        /*0060*/ 	.byte	0x04, 0x0f
        /*0062*/ 	.short	(.L_220 - .L_219)


	//   ....[0]....
	.align		4
.L_219:
        /*0064*/ 	.word	index@(vprintf)


	//----- nvinfo : EIATTR_MERCURY_ISA_VERSION
	.align		4
.L_220:
        /*0068*/ 	.byte	0x03, 0x5f
        /*006a*/ 	.short	0x0101


	//----- nvinfo : EIATTR_VRC_CTA_INIT_COUNT
	.align		4
        /*006c*/ 	.byte	0x02, 0x4a
	.zero		1
	.zero		1


	//----- nvinfo : EIATTR_SYSCALL_OFFSETS
	.align		4
        /*0070*/ 	.byte	0x04, 0x46
        /*0072*/ 	.short	(.L_222 - .L_221)


	//   ....[0]....
.L_221:
        /*0074*/ 	.word	0x000018f0


	//----- nvinfo : EIATTR_EXIT_INSTR_OFFSETS
	.align		4
.L_222:
        /*0078*/ 	.byte	0x04, 0x1c
        /*007a*/ 	.short	(.L_224 - .L_223)


	//   ....[0]....
.L_223:
        /*007c*/ 	.word	0x000000c0


	//   ....[1]....
        /*0080*/ 	.word	0x00001900


	//----- nvinfo : EIATTR_CRS_STACK_SIZE
	.align		4
.L_224:
        /*0084*/ 	.byte	0x04, 0x1e
        /*0086*/ 	.short	(.L_226 - .L_225)
.L_225:
        /*0088*/ 	.word	0x00000000


	//----- nvinfo : EIATTR_CBANK_PARAM_SIZE
	.align		4
.L_226:
        /*008c*/ 	.byte	0x03, 0x19
        /*008e*/ 	.short	0x0024


	//----- nvinfo : EIATTR_PARAM_CBANK
	.align		4
        /*0090*/ 	.byte	0x04, 0x0a
        /*0092*/ 	.short	(.L_228 - .L_227)
	.align		4
.L_227:
        /*0094*/ 	.word	index@(.nv.constant0._Z5SolvePdS_S_S_i)
        /*0098*/ 	.short	0x0380
        /*009a*/ 	.short	0x0024


	//----- nvinfo : EIATTR_SW_WAR
	.align		4
.L_228:
        /*009c*/ 	.byte	0x04, 0x36
        /*009e*/ 	.short	(.L_230 - .L_229)
.L_229:
        /*00a0*/ 	.word	0x00000008
.L_230:


//--------------------- .nv.callgraph             --------------------------
	.section	.nv.callgraph,"",@"SHT_CUDA_CALLGRAPH"
	.align	4
	.sectionentsize	8
	.align		4
        /*0000*/ 	.word	0x00000000
	.align		4
        /*0004*/ 	.word	0xffffffff
	.align		4
        /*0008*/ 	.word	index@(_Z5SolvePdS_S_S_i)
	.align		4
        /*000c*/ 	.word	index@(vprintf)
	.align		4
        /*0010*/ 	.word	0x00000000
	.align		4
        /*0014*/ 	.word	0xfffffffe
	.align		4
        /*0018*/ 	.word	0x00000000
	.align		4
        /*001c*/ 	.word	0xfffffffd
	.align		4
        /*0020*/ 	.word	0x00000000
	.align		4
        /*0024*/ 	.word	0xfffffffc


//--------------------- .nv.constant4             --------------------------
	.section	.nv.constant4,"a",@progbits
	.align	8
	.align		8
.nv.constant4:
        /*0000*/ 	.dword	$str$1
	.align		8
        /*0008*/ 	.dword	vprintf


//--------------------- .text._Z10resolutionPdS_S_i --------------------------
	.section	.text._Z10resolutionPdS_S_i,"ax",@progbits
	.align	128
        .global         _Z10resolutionPdS_S_i
        .type           _Z10resolutionPdS_S_i,@function
        .size           _Z10resolutionPdS_S_i,(.L_x_175 - _Z10resolutionPdS_S_i)
        .other          _Z10resolutionPdS_S_i,@"STO_CUDA_ENTRY STV_DEFAULT"
_Z10resolutionPdS_S_i:
.text._Z10resolutionPdS_S_i:
[----:B------:R-:W-:Y:S01]  /*0000*/  LDC R1, c[0x0][0x37c] ;  /* 0x0000df00ff017b82 */ /* 0x000fe20000000800 */
[----:B------:R-:W0:Y:S07]  /*0010*/  S2R R3, SR_TID.X ;  /* 0x0000000000037919 */ /* 0x000e2e0000002100 */
[----:B------:R-:W0:Y:S01]  /*0020*/  S2UR UR4, SR_CTAID.X ;  /* 0x00000000000479c3 */ /* 0x000e220000002500 */
[----:B------:R-:W1:Y:S07]  /*0030*/  LDCU UR11, c[0x0][0x398] ;  /* 0x00007300ff0b77ac */ /* 0x000e6e0008000800 */
[----:B------:R-:W0:Y:S02]  /*0040*/  LDC R0, c[0x0][0x360] ;  /* 0x0000d800ff007b82 */ /* 0x000e240000000800 */
[----:B0-----:R-:W-:-:S05]  /*0050*/  IMAD R0, R0, UR4, R3 ;  /* 0x0000000400007c24 */ /* 0x001fca000f8e0203 */
[----:B-1----:R-:W-:-:S13]  /*0060*/  ISETP.GE.AND P0, PT, R0, UR11, PT ;  /* 0x0000000b00007c0c */ /* 0x002fda000bf06270 */
[----:B------:R-:W-:Y:S05]  /*0070*/  @P0 EXIT ;  /* 0x000000000000094d */ /* 0x000fea0003800000 */
[----:B------:R-:W-:Y:S01]  /*0080*/  UISETP.GE.AND UP0, UPT, UR11, 0x1, UPT ;  /* 0x000000010b00788c */ /* 0x000fe2000bf06270 */
[----:B------:R-:W-:Y:S01]  /*0090*/  CS2R R16, SRZ ;  /* 0x0000000000107805 */ /* 0x000fe2000001ff00 */
[----:B------:R-:W0:Y:S07]  /*00a0*/  LDCU.64 UR8, c[0x0][0x358] ;  /* 0x00006b00ff0877ac */ /* 0x000e2e0008000a00 */
[----:B------:R-:W-:Y:S05]  /*00b0*/  BRA.U !UP0, `(.L_x_0) ;  /* 0x0000001108a47547 */ /* 0x000fea000b800000 */
[----:B------:R-:W1:Y:S02]  /*00c0*/  LDC.64 R8, c[0x0][0x380] ;  /* 0x0000e000ff087b82 */ /* 0x000e640000000a00 */
[----:B-1----:R-:W-:-:S06]  /*00d0*/  IMAD.WIDE R8, R0, 0x8, R8 ;  /* 0x0000000800087825 */ /* 0x002fcc00078e0208 */
[----:B0-----:R-:W5:Y:S01]  /*00e0*/  LDG.E.64 R8, desc[UR8][R8.64] ;  /* 0x0000000808087981 */ /* 0x001f62000c1e1b00 */
[----:B------:R-:W-:Y:S01]  /*00f0*/  UISETP.GE.U32.AND UP0, UPT, UR11, 0x4, UPT ;  /* 0x000000040b00788c */ /* 0x000fe2000bf06070 */
[----:B------:R-:W-:Y:S01]  /*0100*/  CS2R R16, SRZ ;  /* 0x0000000000107805 */ /* 0x000fe2000001ff00 */
[----:B------:R-:W-:Y:S01]  /*0110*/  ULOP3.LUT UR10, UR11, 0x3, URZ, 0xc0, !UPT ;  /* 0x000000030b0a7892 */ /* 0x000fe2000f8ec0ff */
[----:B------:R-:W-:-:S06]  /*0120*/  UMOV UR4, URZ ;  /* 0x000000ff00047c82 */ /* 0x000fcc0008000000 */
[----:B------:R-:W-:Y:S05]  /*0130*/  BRA.U !UP0, `(.L_x_1) ;  /* 0x0000000d08747547 */ /* 0x000fea000b800000 */
[----:B------:R-:W0:Y:S01]  /*0140*/  LDCU.64 UR6, c[0x0][0x388] ;  /* 0x00007100ff0677ac */ /* 0x000e220008000a00 */
[----:B------:R-:W-:Y:S02]  /*0150*/  CS2R R10, SRZ ;  /* 0x00000000000a7805 */ /* 0x000fe4000001ff00 */
[----:B------:R-:W-:Y:S01]  /*0160*/  CS2R R16, SRZ ;  /* 0x0000000000107805 */ /* 0x000fe2000001ff00 */
[----:B------:R-:W-:Y:S02]  /*0170*/  ULOP3.LUT UR4, UR11, 0x7ffffffc, URZ, 0xc0, !UPT ;  /* 0x7ffffffc0b047892 */ /* 0x000fe4000f8ec0ff */
[----:B0-----:R-:W-:-:S04]  /*0180*/  UIADD3 UR5, UP0, UPT, UR6, 0x10, URZ ;  /* 0x0000001006057890 */ /* 0x001fc8000ff1e0ff */
[----:B------:R-:W-:Y:S02]  /*0190*/  UIADD3.X UR6, UPT, UPT, URZ, UR7, URZ, UP0, !UPT ;  /* 0x00000007ff067290 */ /* 0x000fe400087fe4ff */
[----:B------:R-:W-:Y:S01]  /*01a0*/  IMAD.U32 R12, RZ, RZ, UR5 ;  /* 0x00000005ff0c7e24 */ /* 0x000fe2000f8e00ff */
[----:B------:R-:W-:-:S03]  /*01b0*/  UMOV UR5, URZ ;  /* 0x000000ff00057c82 */ /* 0x000fc60008000000 */
[----:B------:R-:W-:-:S07]  /*01c0*/  IMAD.U32 R13, RZ, RZ, UR6 ;  /* 0x00000006ff0d7e24 */ /* 0x000fce000f8e00ff */
.L_x_17:
[----:B-----5:R0:W5:Y:S01]  /*01d0*/  LDG.E.64 R22, desc[UR8][R12.64+-0x10] ;  /* 0xfffff0080c167981 */ /* 0x020162000c1e1b00 */
[----:B------:R-:W-:Y:S01]  /*01e0*/  SHF.R.U32.HI R2, RZ, 0x14, R11 ;  /* 0x00000014ff027819 */ /* 0x000fe2000001160b */
[----:B------:R-:W-:Y:S01]  /*01f0*/  DADD R4, -RZ, |R8| ;  /* 0x00000000ff047229 */ /* 0x000fe20000000508 */
[----:B------:R-:W-:Y:S01]  /*0200*/  BSSY.RECONVERGENT B0, `(.L_x_2) ;  /* 0x000000d000007945 */ /* 0x000fe20003800200 */
[----:B------:R-:W-:Y:S01]  /*0210*/  DSETP.NEU.AND P3, PT, R8, RZ, PT ;  /* 0x000000ff0800722a */ /* 0x000fe20003f6d000 */
[----:B------:R-:W-:-:S05]  /*0220*/  LOP3.LUT R2, R2, 0x7ff, RZ, 0xc0, !PT ;  /* 0x000007ff02027812 */ /* 0x000fca00078ec0ff */
[----:B------:R-:W-:Y:S02]  /*0230*/  VIADD R3, R2, 0xfffffc0c ;  /* 0xfffffc0c02037836 */ /* 0x000fe40000000000 */
[----:B------:R-:W-:Y:S01]  /*0240*/  IMAD.MOV.U32 R6, RZ, RZ, R4 ;  /* 0x000000ffff067224 */ /* 0x000fe200078e0004 */
[----:B------:R-:W-:Y:S02]  /*0250*/  MOV R4, 0x2d0 ;  /* 0x000002d000047802 */ /* 0x000fe40000000f00 */
[CC--:B------:R-:W-:Y:S02]  /*0260*/  SHF.L.U32 R2, R10.reuse, R3.reuse, RZ ;  /* 0x000000030a027219 */ /* 0x0c0fe400000006ff */
[----:B------:R-:W-:Y:S02]  /*0270*/  SHF.L.U64.HI R3, R10, R3, R11 ;  /* 0x000000030a037219 */ /* 0x000fe4000001020b */
[----:B------:R-:W-:Y:S01]  /*0280*/  ISETP.NE.U32.AND P2, PT, R2, RZ, PT ;  /* 0x000000ff0200720c */ /* 0x000fe20003f45070 */
[----:B------:R-:W-:-:S03]  /*0290*/  IMAD.MOV.U32 R2, RZ, RZ, R10 ;  /* 0x000000ffff027224 */ /* 0x000fc600078e000a */
[----:B------:R-:W-:Y:S01]  /*02a0*/  ISETP.NE.AND.EX P2, PT, R3, -0x80000000, PT, P2 ;  /* 0x800000000300780c */ /* 0x000fe20003f45320 */
[----:B0-----:R-:W-:-:S12]  /*02b0*/  IMAD.MOV.U32 R3, RZ, RZ, R11 ;  /* 0x000000ffff037224 */ /* 0x001fd800078e000b */
[----:B-----5:R-:W-:Y:S05]  /*02c0*/  CALL.REL.NOINC `($_Z10resolutionPdS_S_i$__internal_accurate_pow) ;  /* 0x0000001000307944 */ /* 0x020fea0003c00000 */
[----:B------:R-:W-:Y:S05]  /*02d0*/  BSYNC.RECONVERGENT B0 ;  /* 0x0000000000007941 */ /* 0x000fea0003800200 */
.L_x_2:
[----:B------:R0:W5:Y:S01]  /*02e0*/  LDG.E.64 R14, desc[UR8][R12.64+-0x8] ;  /* 0xfffff8080c0e7981 */ /* 0x000162000c1e1b00 */
[----:B------:R-:W-:Y:S01]  /*02f0*/  DADD R4, R8, R10 ;  /* 0x0000000008047229 */ /* 0x000fe2000000000a */
[----:B------:R-:W-:Y:S01]  /*0300*/  ISETP.GE.OR P4, PT, R11, RZ, P3 ;  /* 0x000000ff0b00720c */ /* 0x000fe20001f86670 */
[----:B------:R-:W-:Y:S01]  /*0310*/  DADD R6, -RZ, -R2 ;  /* 0x00000000ff067229 */ /* 0x000fe20000000902 */
[C---:B------:R-:W-:Y:S01]  /*0320*/  ISETP.LT.AND P0, PT, R9.reuse, RZ, !P2 ;  /* 0x000000ff0900720c */ /* 0x040fe20005701270 */
[----:B------:R-:W-:Y:S02]  /*0330*/  BSSY.RECONVERGENT B0, `(.L_x_3) ;  /* 0x0000018000007945 */ /* 0x000fe40003800200 */
[----:B------:R-:W-:-:S04]  /*0340*/  @!P3 SEL R4, R9, RZ, !P2 ;  /* 0x000000ff0904b207 */ /* 0x000fc80005000000 */
[----:B------:R-:W-:Y:S02]  /*0350*/  LOP3.LUT R5, R5, 0x7ff00000, RZ, 0xc0, !PT ;  /* 0x7ff0000005057812 */ /* 0x000fe400078ec0ff */
[----:B------:R-:W-:Y:S01]  /*0360*/  FSEL R2, R6, R2, P0 ;  /* 0x0000000206027208 */ /* 0x000fe20000000000 */
[----:B------:R-:W-:Y:S01]  /*0370*/  @!P3 IMAD.MOV.U32 R2, RZ, RZ, RZ ;  /* 0x000000ffff02b224 */ /* 0x000fe200078e00ff */
[----:B------:R-:W-:Y:S02]  /*0380*/  ISETP.NE.AND P1, PT, R5, 0x7ff00000, PT ;  /* 0x7ff000000500780c */ /* 0x000fe40003f25270 */
[----:B------:R-:W-:Y:S02]  /*0390*/  @!P4 LOP3.LUT R4, R4, 0x7ff00000, RZ, 0xfc, !PT ;  /* 0x7ff000000404c812 */ /* 0x000fe400078efcff */
[----:B------:R-:W-:-:S03]  /*03a0*/  FSEL R3, R7, R3, P0 ;  /* 0x0000000307037208 */ /* 0x000fc60000000000 */
[----:B------:R-:W-:-:S06]  /*03b0*/  @!P3 IMAD.MOV.U32 R3, RZ, RZ, R4 ;  /* 0x000000ffff03b224 */ /* 0x000fcc00078e0004 */
[----:B0-----:R-:W-:Y:S05]  /*03c0*/  @P1 BRA `(.L_x_4) ;  /* 0x0000000000381947 */ /* 0x001fea0003800000 */
[----:B------:R-:W-:-:S14]  /*03d0*/  DSETP.NAN.AND P1, PT, R8, R8, PT ;  /* 0x000000080800722a */ /* 0x000fdc0003f28000 */
[----:B------:R-:W-:Y:S01]  /*03e0*/  @P1 DADD R2, R8, R10 ;  /* 0x0000000008021229 */ /* 0x000fe2000000000a */
[----:B------:R-:W-:Y:S10]  /*03f0*/  @P1 BRA `(.L_x_4) ;  /* 0x00000000002c1947 */ /* 0x000ff40003800000 */
[----:B------:R-:W-:Y:S01]  /*0400*/  DSETP.NEU.AND P1, PT, |R8|, +INF , PT ;  /* 0x7ff000000800742a */ /* 0x000fe20003f2d200 */
[----:B------:R-:W-:-:S13]  /*0410*/  PLOP3.LUT P2, PT, PT, PT, PT, 0x8, 0x80 ;  /* 0x000000000080781c */ /* 0x000fda0003f4e170 */
[----:B------:R-:W-:Y:S01]  /*0420*/  @!P1 PLOP3.LUT P2, PT, P0, PT, PT, 0x80, 0x8 ;  /* 0x000000000008981c */ /* 0x000fe2000074f070 */
[----:B------:R-:W-:Y:S01]  /*0430*/  @!P1 IMAD.MOV.U32 R2, RZ, RZ, RZ ;  /* 0x000000ffff029224 */ /* 0x000fe200078e00ff */
[C---:B------:R-:W-:Y:S02]  /*0440*/  @!P1 ISETP.GE.AND P0, PT, R11.reuse, RZ, PT ;  /* 0x000000ff0b00920c */ /* 0x040fe40003f06270 */
[----:B------:R-:W-:Y:S02]  /*0450*/  @!P1 LOP3.LUT R5, R11, 0x7fffffff, RZ, 0xc0, !PT ;  /* 0x7fffffff0b059812 */ /* 0x000fe400078ec0ff */
[----:B------:R-:W-:Y:S02]  /*0460*/  @!P1 SEL R4, RZ, 0x7ff00000, !P0 ;  /* 0x7ff00000ff049807 */ /* 0x000fe40004000000 */
[----:B------:R-:W-:-:S03]  /*0470*/  @!P1 ISETP.NE.AND P0, PT, R5, 0x3fe00000, PT ;  /* 0x3fe000000500980c */ /* 0x000fc60003f05270 */
[----:B------:R-:W-:-:S05]  /*0480*/  @!P1 VIADD R5, R4, 0x80000000 ;  /* 0x8000000004059836 */ /* 0x000fca0000000000 */
[----:B------:R-:W-:-:S05]  /*0490*/  @P2 SEL R4, R5, R4, P0 ;  /* 0x0000000405042207 */ /* 0x000fca0000000000 */
[----:B------:R-:W-:-:S07]  /*04a0*/  @!P1 IMAD.MOV.U32 R3, RZ, RZ, R4 ;  /* 0x000000ffff039224 */ /* 0x000fce00078e0004 */
.L_x_4:
[----:B------:R-:W-:Y:S05]  /*04b0*/  BSYNC.RECONVERGENT B0 ;  /* 0x0000000000007941 */ /* 0x000fea0003800200 */
.L_x_3:
[----:B------:R-:W-:Y:S01]  /*04c0*/  UIADD3 UR6, UPT, UPT, UR5, 0x1, URZ ;  /* 0x0000000105067890 */ /* 0x000fe2000fffe0ff */
[C---:B------:R-:W-:Y:S01]  /*04d0*/  DSETP.NEU.AND P0, PT, R8.reuse, 1, PT ;  /* 0x3ff000000800742a */ /* 0x040fe20003f0d000 */
[----:B------:R-:W-:Y:S01]  /*04e0*/  ISETP.NE.AND P1, PT, RZ, UR5, PT ;  /* 0x00000005ff007c0c */ /* 0x000fe2000bf25270 */
[----:B------:R-:W-:Y:S01]  /*04f0*/  DSETP.NEU.AND P3, PT, R8, RZ, PT ;  /* 0x000000ff0800722a */ /* 0x000fe20003f6d000 */
[----:B------:R-:W-:Y:S03]  /*0500*/  BSSY.RECONVERGENT B0, `(.L_x_5) ;  /* 0x0000014000007945 */ /* 0x000fe60003800200 */
[----:B------:R-:W-:Y:S02]  /*0510*/  FSEL R2, R2, RZ, P0 ;  /* 0x000000ff02027208 */ /* 0x000fe40000000000 */
[----:B------:R-:W0:Y:S01]  /*0520*/  I2F.F64.U32 R20, UR6 ;  /* 0x0000000600147d12 */ /* 0x000e220008201800 */
[----:B------:R-:W-:-:S02]  /*0530*/  FSEL R3, R3, 1.875, P0 ;  /* 0x3ff0000003037808 */ /* 0x000fc40000000000 */
[----:B------:R-:W-:Y:S02]  /*0540*/  FSEL R2, R2, RZ, P1 ;  /* 0x000000ff02027208 */ /* 0x000fe40000800000 */
[----:B------:R-:W-:-:S06]  /*0550*/  FSEL R3, R3, 1.875, P1 ;  /* 0x3ff0000003037808 */ /* 0x000fcc0000800000 */
[----:B------:R-:W-:Y:S01]  /*0560*/  DFMA R16, R22, R2, R16 ;  /* 0x000000021610722b */ /* 0x000fe20000000010 */
[--C-:B0-----:R-:W-:Y:S01]  /*0570*/  SHF.R.U32.HI R4, RZ, 0x14, R21.reuse ;  /* 0x00000014ff047819 */ /* 0x101fe20000011615 */
[----:B------:R-:W-:Y:S02]  /*0580*/  IMAD.MOV.U32 R2, RZ, RZ, R20 ;  /* 0x000000ffff027224 */ /* 0x000fe400078e0014 */
[----:B------:R-:W-:Y:S01]  /*0590*/  IMAD.MOV.U32 R3, RZ, RZ, R21 ;  /* 0x000000ffff037224 */ /* 0x000fe200078e0015 */
[----:B------:R-:W-:-:S05]  /*05a0*/  LOP3.LUT R4, R4, 0x7ff, RZ, 0xc0, !PT ;  /* 0x000007ff04047812 */ /* 0x000fca00078ec0ff */
[----:B------:R-:W-:-:S05]  /*05b0*/  VIADD R7, R4, 0xfffffc0c ;  /* 0xfffffc0c04077836 */ /* 0x000fca0000000000 */
[CC--:B------:R-:W-:Y:S02]  /*05c0*/  SHF.L.U32 R4, R20.reuse, R7.reuse, RZ ;  /* 0x0000000714047219 */ /* 0x0c0fe400000006ff */
[----:B------:R-:W-:Y:S02]  /*05d0*/  SHF.L.U64.HI R7, R20, R7, R21 ;  /* 0x0000000714077219 */ /* 0x000fe40000010215 */
[----:B------:R-:W-:Y:S01]  /*05e0*/  ISETP.NE.U32.AND P2, PT, R4, RZ, PT ;  /* 0x000000ff0400720c */ /* 0x000fe20003f45070 */
[----:B------:R-:W-:-:S03]  /*05f0*/  DADD R4, -RZ, |R8| ;  /* 0x00000000ff047229 */ /* 0x000fc60000000508 */
[----:B------:R-:W-:-:S07]  /*0600*/  ISETP.NE.AND.EX P2, PT, R7, -0x80000000, PT, P2 ;  /* 0x800000000700780c */ /* 0x000fce0003f45320 */
[----:B------:R-:W-:Y:S01]  /*0610*/  IMAD.MOV.U32 R6, RZ, RZ, R4 ;  /* 0x000000ffff067224 */ /* 0x000fe200078e0004 */
[----:B------:R-:W-:-:S07]  /*0620*/  MOV R4, 0x640 ;  /* 0x0000064000047802 */ /* 0x000fce0000000f00 */
[----:B-----5:R-:W-:Y:S05]  /*0630*/  CALL.REL.NOINC `($_Z10resolutionPdS_S_i$__internal_accurate_pow) ;  /* 0x0000000c00547944 */ /* 0x020fea0003c00000 */
[----:B------:R-:W-:Y:S05]  /*0640*/  BSYNC.RECONVERGENT B0 ;  /* 0x0000000000007941 */ /* 0x000fea0003800200 */
.L_x_5:
[----:B------:R-:W-:Y:S01]  /*0650*/  DADD R4, R8, R20 ;  /* 0x0000000008047229 */ /* 0x000fe20000000014 */
[----:B------:R-:W-:Y:S01]  /*0660*/  ISETP.GE.OR P4, PT, R21, RZ, P3 ;  /* 0x000000ff1500720c */ /* 0x000fe20001f86670 */
[----:B------:R-:W-:Y:S01]  /*0670*/  DADD R6, -RZ, -R2 ;  /* 0x00000000ff067229 */ /* 0x000fe20000000902 */
[----:B------:R-:W-:Y:S01]  /*0680*/  ISETP.LT.AND P0, PT, R9, RZ, !P2 ;  /* 0x000000ff0900720c */ /* 0x000fe20005701270 */
[----:B------:R-:W-:Y:S06]  /*0690*/  BSSY.RECONVERGENT B0, `(.L_x_6) ;  /* 0x0000017000007945 */ /* 0x000fec0003800200 */
[----:B------:R-:W-:-:S02]  /*06a0*/  LOP3.LUT R4, R5, 0x7ff00000, RZ, 0xc0, !PT ;  /* 0x7ff0000005047812 */ /* 0x000fc400078ec0ff */
[----:B------:R-:W-:Y:S02]  /*06b0*/  @!P3 SEL R5, R9, RZ, !P2 ;  /* 0x000000ff0905b207 */ /* 0x000fe40005000000 */
[----:B------:R-:W-:Y:S02]  /*06c0*/  ISETP.NE.AND P1, PT, R4, 0x7ff00000, PT ;  /* 0x7ff000000400780c */ /* 0x000fe40003f25270 */
[----:B------:R-:W-:Y:S02]  /*06d0*/  @!P4 LOP3.LUT R5, R5, 0x7ff00000, RZ, 0xfc, !PT ;  /* 0x7ff000000505c812 */ /* 0x000fe400078efcff */
[----:B------:R-:W-:Y:S01]  /*06e0*/  FSEL R2, R6, R2, P0 ;  /* 0x0000000206027208 */ /* 0x000fe20000000000 */
[----:B------:R-:W-:Y:S01]  /*06f0*/  @!P3 IMAD.MOV.U32 R2, RZ, RZ, RZ ;  /* 0x000000ffff02b224 */ /* 0x000fe200078e00ff */
[----:B------:R-:W-:Y:S01]  /*0700*/  FSEL R3, R7, R3, P0 ;  /* 0x0000000307037208 */ /* 0x000fe20000000000 */
[----:B------:R-:W-:-:S06]  /*0710*/  @!P3 IMAD.MOV.U32 R3, RZ, RZ, R5 ;  /* 0x000000ffff03b224 */ /* 0x000fcc00078e0005 */
[----:B------:R-:W-:Y:S05]  /*0720*/  @P1 BRA `(.L_x_7) ;  /* 0x0000000000341947 */ /* 0x000fea0003800000 */
[----:B------:R-:W-:-:S14]  /*0730*/  DSETP.NAN.AND P1, PT, R8, R8, PT ;  /* 0x000000080800722a */ /* 0x000fdc0003f28000 */
[----:B------:R-:W-:Y:S05]  /*0740*/  @P1 BRA `(.L_x_8) ;  /* 0x0000000000281947 */ /* 0x000fea0003800000 */
[----:B------:R-:W-:-:S14]  /*0750*/  DSETP.NEU.AND P1, PT, |R8|, +INF , PT ;  /* 0x7ff000000800742a */ /* 0x000fdc0003f2d200 */
[----:B------:R-:W-:Y:S05]  /*0760*/  @P1 BRA `(.L_x_7) ;  /* 0x0000000000241947 */ /* 0x000fea0003800000 */
[C---:B------:R-:W-:Y:S02]  /*0770*/  ISETP.GE.AND P1, PT, R21.reuse, RZ, PT ;  /* 0x000000ff1500720c */ /* 0x040fe40003f26270 */
[----:B------:R-:W-:Y:S02]  /*0780*/  LOP3.LUT R20, R21, 0x7fffffff, RZ, 0xc0, !PT ;  /* 0x7fffffff15147812 */ /* 0x000fe400078ec0ff */
[----:B------:R-:W-:Y:S02]  /*0790*/  SEL R3, RZ, 0x7ff00000, !P1 ;  /* 0x7ff00000ff037807 */ /* 0x000fe40004800000 */
[----:B------:R-:W-:-:S03]  /*07a0*/  ISETP.NE.AND P1, PT, R20, 0x3fe00000, PT ;  /* 0x3fe000001400780c */ /* 0x000fc60003f25270 */
[----:B------:R-:W-:-:S05]  /*07b0*/  VIADD R2, R3, 0x80000000 ;  /* 0x8000000003027836 */ /* 0x000fca0000000000 */
[----:B------:R-:W-:Y:S01]  /*07c0*/  @P0 SEL R3, R2, R3, P1 ;  /* 0x0000000302030207 */ /* 0x000fe20000800000 */
[----:B------:R-:W-:Y:S01]  /*07d0*/  IMAD.MOV.U32 R2, RZ, RZ, RZ ;  /* 0x000000ffff027224 */ /* 0x000fe200078e00ff */
[----:B------:R-:W-:Y:S06]  /*07e0*/  BRA `(.L_x_7) ;  /* 0x0000000000047947 */ /* 0x000fec0003800000 */
.L_x_8:
[----:B------:R-:W-:-:S11]  /*07f0*/  DADD R2, R8, R20 ;  /* 0x0000000008027229 */ /* 0x000fd60000000014 */
.L_x_7:
[----:B------:R-:W-:Y:S05]  /*0800*/  BSYNC.RECONVERGENT B0 ;  /* 0x0000000000007941 */ /* 0x000fea0003800200 */
.L_x_6:
[----:B------:R0:W5:Y:S01]  /*0810*/  LDG.E.64 R22, desc[UR8][R12.64] ;  /* 0x000000080c167981 */ /* 0x000162000c1e1b00 */
[----:B------:R-:W-:Y:S01]  /*0820*/  UIADD3 UR6, UPT, UPT, UR5, 0x2, URZ ;  /* 0x0000000205067890 */ /* 0x000fe2000fffe0ff */
[C---:B------:R-:W-:Y:S01]  /*0830*/  DSETP.NEU.AND P0, PT, R8.reuse, 1, PT ;  /* 0x3ff000000800742a */ /* 0x040fe20003f0d000 */
[----:B------:R-:W-:Y:S01]  /*0840*/  BSSY.RECONVERGENT B0, `(.L_x_9) ;  /* 0x0000013000007945 */ /* 0x000fe20003800200 */
[----:B------:R-:W-:-:S04]  /*0850*/  DSETP.NEU.AND P3, PT, R8, RZ, PT ;  /* 0x000000ff0800722a */ /* 0x000fc80003f6d000 */
[----:B------:R-:W-:Y:S02]  /*0860*/  FSEL R2, R2, RZ, P0 ;  /* 0x000000ff02027208 */ /* 0x000fe40000000000 */
[----:B------:R-:W1:Y:S01]  /*0870*/  I2F.F64.U32 R20, UR6 ;  /* 0x0000000600147d12 */ /* 0x000e620008201800 */
[----:B------:R-:W-:-:S06]  /*0880*/  FSEL R3, R3, 1.875, P0 ;  /* 0x3ff0000003037808 */ /* 0x000fcc0000000000 */
[----:B------:R-:W-:Y:S01]  /*0890*/  DFMA R14, R14, R2, R16 ;  /* 0x000000020e0e722b */ /* 0x000fe20000000010 */
[--C-:B-1----:R-:W-:Y:S01]  /*08a0*/  SHF.R.U32.HI R4, RZ, 0x14, R21.reuse ;  /* 0x00000014ff047819 */ /* 0x102fe20000011615 */
[----:B------:R-:W-:Y:S02]  /*08b0*/  IMAD.MOV.U32 R2, RZ, RZ, R20 ;  /* 0x000000ffff027224 */ /* 0x000fe400078e0014 */
[----:B------:R-:W-:Y:S01]  /*08c0*/  IMAD.MOV.U32 R3, RZ, RZ, R21 ;  /* 0x000000ffff037224 */ /* 0x000fe200078e0015 */
[----:B------:R-:W-:-:S05]  /*08d0*/  LOP3.LUT R4, R4, 0x7ff, RZ, 0xc0, !PT ;  /* 0x000007ff04047812 */ /* 0x000fca00078ec0ff */
[----:B------:R-:W-:Y:S01]  /*08e0*/  VIADD R7, R4, 0xfffffc0c ;  /* 0xfffffc0c04077836 */ /* 0x000fe20000000000 */
[----:B------:R-:W-:-:S04]  /*08f0*/  DADD R4, -RZ, |R8| ;  /* 0x00000000ff047229 */ /* 0x000fc80000000508 */
[CC--:B------:R-:W-:Y:S02]  /*0900*/  SHF.L.U32 R6, R20.reuse, R7.reuse, RZ ;  /* 0x0000000714067219 */ /* 0x0c0fe400000006ff */
[----:B------:R-:W-:Y:S02]  /*0910*/  SHF.L.U64.HI R7, R20, R7, R21 ;  /* 0x0000000714077219 */ /* 0x000fe40000010215 */
[----:B------:R-:W-:Y:S02]  /*0920*/  ISETP.NE.U32.AND P2, PT, R6, RZ, PT ;  /* 0x000000ff0600720c */ /* 0x000fe40003f45070 */
[----:B------:R-:W-:Y:S01]  /*0930*/  IMAD.MOV.U32 R6, RZ, RZ, R4 ;  /* 0x000000ffff067224 */ /* 0x000fe200078e0004 */
[----:B------:R-:W-:Y:S02]  /*0940*/  MOV R4, 0x970 ;  /* 0x0000097000047802 */ /* 0x000fe40000000f00 */
[----:B0-----:R-:W-:-:S13]  /*0950*/  ISETP.NE.AND.EX P2, PT, R7, -0x80000000, PT, P2 ;  /* 0x800000000700780c */ /* 0x001fda0003f45320 */
[----:B-----5:R-:W-:Y:S05]  /*0960*/  CALL.REL.NOINC `($_Z10resolutionPdS_S_i$__internal_accurate_pow) ;  /* 0x0000000800887944 */ /* 0x020fea0003c00000 */
[----:B------:R-:W-:Y:S05]  /*0970*/  BSYNC.RECONVERGENT B0 ;  /* 0x0000000000007941 */ /* 0x000fea0003800200 */
.L_x_9:
        /* <DEDUP_REMOVED lines=26> */
.L_x_12:
[----:B------:R-:W-:-:S11]  /*0b20*/  DADD R2, R8, R20 ;  /* 0x0000000008027229 */ /* 0x000fd60000000014 */
.L_x_11:
[----:B------:R-:W-:Y:S05]  /*0b30*/  BSYNC.RECONVERGENT B0 ;  /* 0x0000000000007941 */ /* 0x000fea0003800200 */
.L_x_10:
        /* <DEDUP_REMOVED lines=23> */
.L_x_13:
        /* <DEDUP_REMOVED lines=26> */
.L_x_16:
[----:B------:R-:W-:-:S11]  /*0e50*/  DADD R2, R8, R20 ;  /* 0x0000000008027229 */ /* 0x000fd60000000014 */
.L_x_15:
[----:B------:R-:W-:Y:S05]  /*0e60*/  BSYNC.RECONVERGENT B0 ;  /* 0x0000000000007941 */ /* 0x000fea0003800200 */
.L_x_14:
[----:B------:R-:W-:Y:S01]  /*0e70*/  UIADD3 UR5, UPT, UPT, UR5, 0x4, URZ ;  /* 0x0000000405057890 */ /* 0x000fe2000fffe0ff */
[----:B------:R-:W-:Y:S02]  /*0e80*/  DSETP.NEU.AND P0, PT, R8, 1, PT ;  /* 0x3ff000000800742a */ /* 0x000fe40003f0d000 */
[----:B------:R-:W-:Y:S01]  /*0e90*/  DADD R10, R10, 4 ;  /* 0x401000000a0a7429 */ /* 0x000fe20000000000 */
[----:B------:R-:W-:-:S03]  /*0ea0*/  UISETP.NE.AND UP0, UPT, UR5, UR4, UPT ;  /* 0x000000040500728c */ /* 0x000fc6000bf05270 */
[----:B------:R-:W-:Y:S02]  /*0eb0*/  FSEL R2, R2, RZ, P0 ;  /* 0x000000ff02027208 */ /* 0x000fe40000000000 */
[----:B------:R-:W-:Y:S02]  /*0ec0*/  FSEL R3, R3, 1.875, P0 ;  /* 0x3ff0000003037808 */ /* 0x000fe40000000000 */
[----:B------:R-:W-:-:S04]  /*0ed0*/  IADD3 R12, P0, PT, R12, 0x20, RZ ;  /* 0x000000200c0c7810 */ /* 0x000fc80007f1e0ff */
[----:B------:R-:W-:Y:S01]  /*0ee0*/  DFMA R16, R16, R2, R14 ;  /* 0x000000021010722b */ /* 0x000fe2000000000e */
[----:B------:R-:W-:Y:S01]  /*0ef0*/  IMAD.X R13, RZ, RZ, R13, P0 ;  /* 0x000000ffff0d7224 */ /* 0x000fe200000e060d */
[----:B------:R-:W-:Y:S09]  /*0f00*/  BRA.U UP0, `(.L_x_17) ;  /* 0xfffffff100b07547 */ /* 0x000ff2000b83ffff */
.L_x_1:
[----:B------:R-:W-:-:S09]  /*0f10*/  UISETP.NE.AND UP0, UPT, UR10, URZ, UPT ;  /* 0x000000ff0a00728c */ /* 0x000fd2000bf05270 */
[----:B------:R-:W-:Y:S05]  /*0f20*/  BRA.U !UP0, `(.L_x_0) ;  /* 0x0000000508087547 */ /* 0x000fea000b800000 */
[----:B------:R-:W0:Y:S01]  /*0f30*/  LDCU.64 UR6, c[0x0][0x388] ;  /* 0x00007100ff0677ac */ /* 0x000e220008000a00 */
[----:B------:R-:W-:Y:S02]  /*0f40*/  UIADD3 UR5, UPT, UPT, -UR10, URZ, URZ ;  /* 0x000000ff0a057290 */ /* 0x000fe4000fffe1ff */
[----:B0-----:R-:W-:-:S12]  /*0f50*/  UIMAD.WIDE.U32 UR6, UR4, 0x8, UR6 ;  /* 0x00000008040678a5 */ /* 0x001fd8000f8e0006 */
.L_x_22:
[----:B------:R-:W-:Y:S02]  /*0f60*/  IMAD.U32 R12, RZ, RZ, UR6 ;  /* 0x00000006ff0c7e24 */ /* 0x000fe4000f8e00ff */
[----:B------:R-:W-:-:S06]  /*0f70*/  IMAD.U32 R13, RZ, RZ, UR7 ;  /* 0x00000007ff0d7e24 */ /* 0x000fcc000f8e00ff */
[----:B-----5:R-:W5:Y:S01]  /*0f80*/  LDG.E.64 R12, desc[UR8][R12.64] ;  /* 0x000000080c0c7981 */ /* 0x020f62000c1e1b00 */
[----:B------:R-:W0:Y:S01]  /*0f90*/  I2F.F64.U32 R10, UR4 ;  /* 0x00000004000a7d12 */ /* 0x000e220008201800 */
[----:B------:R-:W-:Y:S01]  /*0fa0*/  DADD R4, -RZ, |R8| ;  /* 0x00000000ff047229 */ /* 0x000fe20000000508 */
[----:B------:R-:W-:Y:S01]  /*0fb0*/  BSSY.RECONVERGENT B0, `(.L_x_18) ;  /* 0x000000e000007945 */ /* 0x000fe20003800200 */
[----:B------:R-:W-:-:S08]  /*0fc0*/  DSETP.NEU.AND P2, PT, R8, RZ, PT ;  /* 0x000000ff0800722a */ /* 0x000fd00003f4d000 */
[----:B------:R-:W-:Y:S01]  /*0fd0*/  IMAD.MOV.U32 R6, RZ, RZ, R4 ;  /* 0x000000ffff067224 */ /* 0x000fe200078e0004 */
[----:B------:R-:W-:Y:S02]  /*0fe0*/  MOV R4, 0x1090 ;  /* 0x0000109000047802 */ /* 0x000fe40000000f00 */
[--C-:B0-----:R-:W-:Y:S01]  /*0ff0*/  SHF.R.U32.HI R2, RZ, 0x14, R11.reuse ;  /* 0x00000014ff027819 */ /* 0x101fe2000001160b */
[----:B------:R-:W-:-:S03]  /*1000*/  IMAD.MOV.U32 R3, RZ, RZ, R11 ;  /* 0x000000ffff037224 */ /* 0x000fc600078e000b */
[----:B------:R-:W-:-:S05]  /*1010*/  LOP3.LUT R2, R2, 0x7ff, RZ, 0xc0, !PT ;  /* 0x000007ff02027812 */ /* 0x000fca00078ec0ff */
[----:B------:R-:W-:Y:S02]  /*1020*/  VIADD R15, R2, 0xfffffc0c ;  /* 0xfffffc0c020f7836 */ /* 0x000fe40000000000 */
[----:B------:R-:W-:-:S03]  /*1030*/  IMAD.MOV.U32 R2, RZ, RZ, R10 ;  /* 0x000000ffff027224 */ /* 0x000fc600078e000a */
[CC--:B------:R-:W-:Y:S02]  /*1040*/  SHF.L.U32 R14, R10.reuse, R15.reuse, RZ ;  /* 0x0000000f0a0e7219 */ /* 0x0c0fe400000006ff */
[----:B------:R-:W-:Y:S02]  /*1050*/  SHF.L.U64.HI R15, R10, R15, R11 ;  /* 0x0000000f0a0f7219 */ /* 0x000fe4000001020b */
[----:B------:R-:W-:-:S04]  /*1060*/  ISETP.NE.U32.AND P3, PT, R14, RZ, PT ;  /* 0x000000ff0e00720c */ /* 0x000fc80003f65070 */
[----:B------:R-:W-:-:S13]  /*1070*/  ISETP.NE.AND.EX P3, PT, R15, -0x80000000, PT, P3 ;  /* 0x800000000f00780c */ /* 0x000fda0003f65330 */
[----:B-----5:R-:W-:Y:S05]  /*1080*/  CALL.REL.NOINC `($_Z10resolutionPdS_S_i$__internal_accurate_pow) ;  /* 0x0000000000c07944 */ /* 0x020fea0003c00000 */
[----:B------:R-:W-:Y:S05]  /*1090*/  BSYNC.RECONVERGENT B0 ;  /* 0x0000000000007941 */ /* 0x000fea0003800200 */
.L_x_18:
[----:B------:R-:W-:Y:S01]  /*10a0*/  DADD R4, R8, R10 ;  /* 0x0000000008047229 */ /* 0x000fe2000000000a */
[----:B------:R-:W-:Y:S01]  /*10b0*/  @!P2 ISETP.NE.U32.AND P0, PT, R14, RZ, PT ;  /* 0x000000ff0e00a20c */ /* 0x000fe20003f05070 */
[----:B------:R-:W-:Y:S01]  /*10c0*/  DADD R6, -RZ, -R2 ;  /* 0x00000000ff067229 */ /* 0x000fe20000000902 */
[----:B------:R-:W-:Y:S01]  /*10d0*/  ISETP.GE.OR P1, PT, R11, RZ, P2 ;  /* 0x000000ff0b00720c */ /* 0x000fe20001726670 */
[----:B------:R-:W-:Y:S01]  /*10e0*/  BSSY.RECONVERGENT B0, `(.L_x_19) ;  /* 0x0000019000007945 */ /* 0x000fe20003800200 */
[----:B------:R-:W-:Y:S02]  /*10f0*/  @!P2 ISETP.NE.AND.EX P0, PT, R15, -0x80000000, PT, P0 ;  /* 0x800000000f00a80c */ /* 0x000fe40003f05300 */
[----:B------:R-:W-:-:S03]  /*1100*/  ISETP.LT.AND P3, PT, R9, RZ, !P3 ;  /* 0x000000ff0900720c */ /* 0x000fc60005f61270 */
[----:B------:R-:W-:Y:S02]  /*1110*/  LOP3.LUT R4, R5, 0x7ff00000, RZ, 0xc0, !PT ;  /* 0x7ff0000005047812 */ /* 0x000fe400078ec0ff */
        /* <DEDUP_REMOVED lines=20> */
.L_x_21:
[----:B------:R-:W-:-:S11]  /*1260*/  DADD R2, R8, R10 ;  /* 0x0000000008027229 */ /* 0x000fd6000000000a */
.L_x_20:
[----:B------:R-:W-:Y:S05]  /*1270*/  BSYNC.RECONVERGENT B0 ;  /* 0x0000000000007941 */ /* 0x000fea0003800200 */
.L_x_19:
[----:B------:R-:W-:Y:S01]  /*1280*/  DSETP.NEU.AND P1, PT, R8, 1, PT ;  /* 0x3ff000000800742a */ /* 0x000fe20003f2d000 */
[----:B------:R-:W-:Y:S01]  /*1290*/  UIADD3 UR6, UP0, UPT, UR6, 0x8, URZ ;  /* 0x0000000806067890 */ /* 0x000fe2000ff1e0ff */
[----:B------:R-:W-:Y:S01]  /*12a0*/  ISETP.NE.AND P0, PT, RZ, UR4, PT ;  /* 0x00000004ff007c0c */ /* 0x000fe2000bf05270 */
[----:B------:R-:W-:Y:S02]  /*12b0*/  UIADD3 UR5, UPT, UPT, UR5, 0x1, URZ ;  /* 0x0000000105057890 */ /* 0x000fe4000fffe0ff */
[----:B------:R-:W-:Y:S01]  /*12c0*/  UIADD3.X UR7, UPT, UPT, URZ, UR7, URZ, UP0, !UPT ;  /* 0x00000007ff077290 */ /* 0x000fe200087fe4ff */
[----:B------:R-:W-:Y:S01]  /*12d0*/  FSEL R2, R2, RZ, P1 ;  /* 0x000000ff02027208 */ /* 0x000fe20000800000 */
[----:B------:R-:W-:Y:S01]  /*12e0*/  UISETP.NE.AND UP0, UPT, UR5, URZ, UPT ;  /* 0x000000ff0500728c */ /* 0x000fe2000bf05270 */
[----:B------:R-:W-:Y:S01]  /*12f0*/  FSEL R3, R3, 1.875, P1 ;  /* 0x3ff0000003037808 */ /* 0x000fe20000800000 */
[----:B------:R-:W-:Y:S01]  /*1300*/  UIADD3 UR4, UPT, UPT, UR4, 0x1, URZ ;  /* 0x0000000104047890 */ /* 0x000fe2000fffe0ff */
[----:B------:R-:W-:-:S02]  /*1310*/  FSEL R2, R2, RZ, P0 ;  /* 0x000000ff02027208 */ /* 0x000fc40000000000 */
[----:B------:R-:W-:-:S06]  /*1320*/  FSEL R3, R3, 1.875, P0 ;  /* 0x3ff0000003037808 */ /* 0x000fcc0000000000 */
[----:B------:R-:W-:Y:S01]  /*1330*/  DFMA R16, R12, R2, R16 ;  /* 0x000000020c10722b */ /* 0x000fe20000000010 */
[----:B------:R-:W-:Y:S10]  /*1340*/  BRA.U UP0, `(.L_x_22) ;  /* 0xfffffffd00047547 */ /* 0x000ff4000b83ffff */
.L_x_0:
[----:B------:R-:W1:Y:S02]  /*1350*/  LDC.64 R2, c[0x0][0x390] ;  /* 0x0000e400ff027b82 */ /* 0x000e640000000a00 */
[----:B-1----:R-:W-:-:S05]  /*1360*/  IMAD.WIDE R2, R0, 0x8, R2 ;  /* 0x0000000800027825 */ /* 0x002fca00078e0202 */
[----:B0-----:R-:W-:Y:S01]  /*1370*/  STG.E.64 desc[UR8][R2.64], R16 ;  /* 0x0000001002007986 */ /* 0x001fe2000c101b08 */
[----:B------:R-:W-:Y:S05]  /*1380*/  EXIT ;  /* 0x000000000000794d */ /* 0x000fea0003800000 */
        .type           $_Z10resolutionPdS_S_i$__internal_accurate_pow,@function
        .size           $_Z10resolutionPdS_S_i$__internal_accurate_pow,(.L_x_175 - $_Z10resolutionPdS_S_i$__internal_accurate_pow)
$_Z10resolutionPdS_S_i$__internal_accurate_pow:
[----:B------:R-:W-:Y:S01]  /*1390*/  ISETP.GT.U32.AND P0, PT, R5, 0xfffff, PT ;  /* 0x000fffff0500780c */ /* 0x000fe20003f04070 */
[--C-:B------:R-:W-:Y:S01]  /*13a0*/  IMAD.MOV.U32 R7, RZ, RZ, R5.reuse ;  /* 0x000000ffff077224 */ /* 0x100fe200078e0005 */
[----:B------:R-:W-:Y:S01]  /*13b0*/  UMOV UR12, 0x7d2cafe2 ;  /* 0x7d2cafe2000c7882 */ /* 0x000fe20000000000 */
[----:B------:R-:W-:Y:S01]  /*13c0*/  UMOV UR13, 0x3eb0f5ff ;  /* 0x3eb0f5ff000d7882 */ /* 0x000fe20000000000 */
[----:B------:R-:W-:Y:S01]  /*13d0*/  SHF.R.U32.HI R5, RZ, 0x14, R5 ;  /* 0x00000014ff057819 */ /* 0x000fe20000011605 */
[----:B------:R-:W-:Y:S01]  /*13e0*/  UMOV UR14, 0x3b39803f ;  /* 0x3b39803f000e7882 */ /* 0x000fe20000000000 */
[----:B------:R-:W-:-:S07]  /*13f0*/  UMOV UR15, 0x3c7abc9e ;  /* 0x3c7abc9e000f7882 */ /* 0x000fce0000000000 */
[----:B------:R-:W-:-:S10]  /*1400*/  @!P0 DMUL R18, R6, 1.80143985094819840000e+16 ;  /* 0x4350000006128828 */ /* 0x000fd40000000000 */
[----:B------:R-:W-:Y:S01]  /*1410*/  @!P0 IMAD.MOV.U32 R7, RZ, RZ, R19 ;  /* 0x000000ffff078224 */ /* 0x000fe200078e0013 */
[----:B------:R-:W-:Y:S01]  /*1420*/  @!P0 LEA.HI R5, R19, 0xffffffca, RZ, 0xc ;  /* 0xffffffca13058811 */ /* 0x000fe200078f60ff */
[----:B------:R-:W-:Y:S02]  /*1430*/  @!P0 IMAD.MOV.U32 R6, RZ, RZ, R18 ;  /* 0x000000ffff068224 */ /* 0x000fe400078e0012 */
[----:B------:R-:W-:Y:S01]  /*1440*/  IMAD.MOV.U32 R19, RZ, RZ, 0x43300000 ;  /* 0x43300000ff137424 */ /* 0x000fe200078e00ff */
[----:B------:R-:W-:Y:S01]  /*1450*/  LOP3.LUT R7, R7, 0x800fffff, RZ, 0xc0, !PT ;  /* 0x800fffff07077812 */ /* 0x000fe200078ec0ff */
[----:B------:R-:W-:Y:S02]  /*1460*/  IMAD.MOV.U32 R30, RZ, RZ, R6 ;  /* 0x000000ffff1e7224 */ /* 0x000fe400078e0006 */
[----:B------:R-:W-:Y:S01]  /*1470*/  VIADD R18, R5, 0xfffffc01 ;  /* 0xfffffc0105127836 */ /* 0x000fe20000000000 */
[----:B------:R-:W-:-:S04]  /*1480*/  LOP3.LUT R7, R7, 0x3ff00000, RZ, 0xfc, !PT ;  /* 0x3ff0000007077812 */ /* 0x000fc800078efcff */
[----:B------:R-:W-:Y:S01]  /*1490*/  ISETP.GE.U32.AND P1, PT, R7, 0x3ff6a09f, PT ;  /* 0x3ff6a09f0700780c */ /* 0x000fe20003f26070 */
[----:B------:R-:W-:-:S12]  /*14a0*/  IMAD.MOV.U32 R31, RZ, RZ, R7 ;  /* 0x000000ffff1f7224 */ /* 0x000fd800078e0007 */
[----:B------:R-:W-:Y:S02]  /*14b0*/  @P1 VIADD R6, R31, 0xfff00000 ;  /* 0xfff000001f061836 */ /* 0x000fe40000000000 */
[----:B------:R-:W-:Y:S02]  /*14c0*/  @P1 VIADD R18, R5, 0xfffffc02 ;  /* 0xfffffc0205121836 */ /* 0x000fe40000000000 */
[----:B------:R-:W-:Y:S02]  /*14d0*/  @P1 IMAD.MOV.U32 R31, RZ, RZ, R6 ;  /* 0x000000ffff1f1224 */ /* 0x000fe400078e0006 */
[----:B------:R-:W-:Y:S01]  /*14e0*/  IMAD.MOV.U32 R6, RZ, RZ, RZ ;  /* 0x000000ffff067224 */ /* 0x000fe200078e00ff */
[----:B------:R-:W-:-:S03]  /*14f0*/  LOP3.LUT R18, R18, 0x80000000, RZ, 0x3c, !PT ;  /* 0x8000000012127812 */ /* 0x000fc600078e3cff */
[C---:B------:R-:W-:Y:S02]  /*1500*/  DADD R24, R30.reuse, 1 ;  /* 0x3ff000001e187429 */ /* 0x040fe40000000000 */
[----:B------:R-:W-:-:S04]  /*1510*/  DADD R30, R30, -1 ;  /* 0xbff000001e1e7429 */ /* 0x000fc80000000000 */
[----:B------:R-:W0:Y:S02]  /*1520*/  MUFU.RCP64H R7, R25 ;  /* 0x0000001900077308 */ /* 0x000e240000001800 */
[----:B0-----:R-:W-:-:S08]  /*1530*/  DFMA R28, -R24, R6, 1 ;  /* 0x3ff00000181c742b */ /* 0x001fd00000000106 */
[----:B------:R-:W-:-:S08]  /*1540*/  DFMA R28, R28, R28, R28 ;  /* 0x0000001c1c1c722b */ /* 0x000fd0000000001c */
[----:B------:R-:W-:Y:S01]  /*1550*/  DFMA R28, R6, R28, R6 ;  /* 0x0000001c061c722b */ /* 0x000fe20000000006 */
[----:B------:R-:W-:Y:S02]  /*1560*/  IMAD.MOV.U32 R6, RZ, RZ, 0x41ad3b5a ;  /* 0x41ad3b5aff067424 */ /* 0x000fe400078e00ff */
[----:B------:R-:W-:-:S05]  /*1570*/  IMAD.MOV.U32 R7, RZ, RZ, 0x3ed0f5d2 ;  /* 0x3ed0f5d2ff077424 */ /* 0x000fca00078e00ff */
[----:B------:R-:W-:-:S08]  /*1580*/  DMUL R36, R30, R28 ;  /* 0x0000001c1e247228 */ /* 0x000fd00000000000 */
[----:B------:R-:W-:-:S08]  /*1590*/  DFMA R36, R30, R28, R36 ;  /* 0x0000001c1e24722b */ /* 0x000fd00000000024 */
[----:B------:R-:W-:-:S08]  /*15a0*/  DMUL R26, R36, R36 ;  /* 0x00000024241a7228 */ /* 0x000fd00000000000 */
[----:B------:R-:W-:Y:S01]  /*15b0*/  DFMA R6, R26, UR12, R6 ;  /* 0x0000000c1a067c2b */ /* 0x000fe20008000006 */
[----:B------:R-:W-:Y:S01]  /*15c0*/  UMOV UR12, 0x75488a3f ;  /* 0x75488a3f000c7882 */ /* 0x000fe20000000000 */
[----:B------:R-:W-:-:S06]  /*15d0*/  UMOV UR13, 0x3ef3b20a ;  /* 0x3ef3b20a000d7882 */ /* 0x000fcc0000000000 */
[----:B------:R-:W-:Y:S01]  /*15e0*/  DFMA R24, R26, R6, UR12 ;  /* 0x0000000c1a187e2b */ /* 0x000fe20008000006 */
[----:B------:R-:W-:Y:S01]  /*15f0*/  UMOV UR12, 0xe4faecd5 ;  /* 0xe4faecd5000c7882 */ /* 0x000fe20000000000 */
[----:B------:R-:W-:Y:S01]  /*1600*/  UMOV UR13, 0x3f1745cd ;  /* 0x3f1745cd000d7882 */ /* 0x000fe20000000000 */
[----:B------:R-:W-:-:S05]  /*1610*/  DADD R6, R30, -R36 ;  /* 0x000000001e067229 */ /* 0x000fca0000000824 */
[----:B------:R-:W-:Y:S01]  /*1620*/  DFMA R24, R26, R24, UR12 ;  /* 0x0000000c1a187e2b */ /* 0x000fe20008000018 */
[----:B------:R-:W-:Y:S01]  /*1630*/  UMOV UR12, 0x258a578b ;  /* 0x258a578b000c7882 */ /* 0x000fe20000000000 */
[----:B------:R-:W-:Y:S01]  /*1640*/  UMOV UR13, 0x3f3c71c7 ;  /* 0x3f3c71c7000d7882 */ /* 0x000fe20000000000 */
[----:B------:R-:W-:-:S05]  /*1650*/  DADD R6, R6, R6 ;  /* 0x0000000006067229 */ /* 0x000fca0000000006 */
[----:B------:R-:W-:Y:S01]  /*1660*/  DFMA R24, R26, R24, UR12 ;  /* 0x0000000c1a187e2b */ /* 0x000fe20008000018 */
[----:B------:R-:W-:Y:S01]  /*1670*/  UMOV UR12, 0x9242b910 ;  /* 0x9242b910000c7882 */ /* 0x000fe20000000000 */
[----:B------:R-:W-:Y:S01]  /*1680*/  UMOV UR13, 0x3f624924 ;  /* 0x3f624924000d7882 */ /* 0x000fe20000000000 */
[-C--:B------:R-:W-:Y:S02]  /*1690*/  DFMA R6, R30, -R36.reuse, R6 ;  /* 0x800000241e06722b */ /* 0x080fe40000000006 */
[----:B------:R-:W-:-:S03]  /*16a0*/  DMUL R30, R36, R36 ;  /* 0x00000024241e7228 */ /* 0x000fc60000000000 */
[----:B------:R-:W-:Y:S01]  /*16b0*/  DFMA R24, R26, R24, UR12 ;  /* 0x0000000c1a187e2b */ /* 0x000fe20008000018 */
[----:B------:R-:W-:Y:S01]  /*16c0*/  UMOV UR12, 0x99999dfb ;  /* 0x99999dfb000c7882 */ /* 0x000fe20000000000 */
[----:B------:R-:W-:Y:S01]  /*16d0*/  UMOV UR13, 0x3f899999 ;  /* 0x3f899999000d7882 */ /* 0x000fe20000000000 */
[----:B------:R-:W-:-:S05]  /*16e0*/  DMUL R6, R28, R6 ;  /* 0x000000061c067228 */ /* 0x000fca0000000000 */
[----:B------:R-:W-:Y:S01]  /*16f0*/  DFMA R24, R26, R24, UR12 ;  /* 0x0000000c1a187e2b */ /* 0x000fe20008000018 */
[----:B------:R-:W-:Y:S01]  /*1700*/  UMOV UR12, 0x55555555 ;  /* 0x55555555000c7882 */ /* 0x000fe20000000000 */
[----:B------:R-:W-:-:S03]  /*1710*/  UMOV UR13, 0x3fb55555 ;  /* 0x3fb55555000d7882 */ /* 0x000fc60000000000 */
[----:B------:R-:W-:Y:S02]  /*1720*/  VIADD R29, R7, 0x100000 ;  /* 0x00100000071d7836 */ /* 0x000fe40000000000 */
[----:B------:R-:W-:Y:S01]  /*1730*/  IMAD.MOV.U32 R28, RZ, RZ, R6 ;  /* 0x000000ffff1c7224 */ /* 0x000fe200078e0006 */
[----:B------:R-:W-:-:S08]  /*1740*/  DFMA R34, R26, R24, UR12 ;  /* 0x0000000c1a227e2b */ /* 0x000fd00008000018 */
[----:B------:R-:W-:Y:S01]  /*1750*/  DADD R32, -R34, UR12 ;  /* 0x0000000c22207e29 */ /* 0x000fe20008000100 */
[----:B------:R-:W-:Y:S01]  /*1760*/  UMOV UR12, 0xb9e7b0 ;  /* 0x00b9e7b0000c7882 */ /* 0x000fe20000000000 */
[----:B------:R-:W-:-:S06]  /*1770*/  UMOV UR13, 0x3c46a4cb ;  /* 0x3c46a4cb000d7882 */ /* 0x000fcc0000000000 */
[----:B------:R-:W-:Y:S02]  /*1780*/  DFMA R32, R26, R24, R32 ;  /* 0x000000181a20722b */ /* 0x000fe40000000020 */
[----:B------:R-:W-:-:S06]  /*1790*/  DFMA R24, R36, R36, -R30 ;  /* 0x000000242418722b */ /* 0x000fcc000000081e */
[----:B------:R-:W-:Y:S01]  /*17a0*/  DADD R32, R32, -UR12 ;  /* 0x8000000c20207e29 */ /* 0x000fe20008000000 */
[----:B------:R-:W-:Y:S01]  /*17b0*/  UMOV UR12, 0x80000000 ;  /* 0x80000000000c7882 */ /* 0x000fe20000000000 */
[C---:B------:R-:W-:Y:S01]  /*17c0*/  DFMA R28, R36.reuse, R28, R24 ;  /* 0x0000001c241c722b */ /* 0x040fe20000000018 */
[----:B------:R-:W-:Y:S01]  /*17d0*/  UMOV UR13, 0x43300000 ;  /* 0x43300000000d7882 */ /* 0x000fe20000000000 */
[----:B------:R-:W-:Y:S02]  /*17e0*/  DMUL R24, R36, R30 ;  /* 0x0000001e24187228 */ /* 0x000fe40000000000 */
[----:B------:R-:W-:Y:S01]  /*17f0*/  DADD R18, R18, -UR12 ;  /* 0x8000000c12127e29 */ /* 0x000fe20008000000 */
[----:B------:R-:W-:Y:S01]  /*1800*/  UMOV UR12, 0xfefa39ef ;  /* 0xfefa39ef000c7882 */ /* 0x000fe20000000000 */
[----:B------:R-:W-:-:S04]  /*1810*/  UMOV UR13, 0x3fe62e42 ;  /* 0x3fe62e42000d7882 */ /* 0x000fc80000000000 */
[----:B------:R-:W-:-:S08]  /*1820*/  DFMA R26, R36, R30, -R24 ;  /* 0x0000001e241a722b */ /* 0x000fd00000000818 */
[----:B------:R-:W-:Y:S02]  /*1830*/  DFMA R26, R6, R30, R26 ;  /* 0x0000001e061a722b */ /* 0x000fe4000000001a */
[----:B------:R-:W-:-:S06]  /*1840*/  DADD R30, R34, R32 ;  /* 0x00000000221e7229 */ /* 0x000fcc0000000020 */
[----:B------:R-:W-:Y:S02]  /*1850*/  DFMA R26, R36, R28, R26 ;  /* 0x0000001c241a722b */ /* 0x000fe4000000001a */
[----:B------:R-:W-:Y:S02]  /*1860*/  DADD R34, R34, -R30 ;  /* 0x0000000022227229 */ /* 0x000fe4000000081e */
[----:B------:R-:W-:-:S06]  /*1870*/  DMUL R28, R30, R24 ;  /* 0x000000181e1c7228 */ /* 0x000fcc0000000000 */
[----:B------:R-:W-:Y:S02]  /*1880*/  DADD R34, R32, R34 ;  /* 0x0000000020227229 */ /* 0x000fe40000000022 */
[----:B------:R-:W-:-:S08]  /*1890*/  DFMA R32, R30, R24, -R28 ;  /* 0x000000181e20722b */ /* 0x000fd0000000081c */
[----:B------:R-:W-:-:S08]  /*18a0*/  DFMA R26, R30, R26, R32 ;  /* 0x0000001a1e1a722b */ /* 0x000fd00000000020 */
[----:B------:R-:W-:-:S08]  /*18b0*/  DFMA R34, R34, R24, R26 ;  /* 0x000000182222722b */ /* 0x000fd0000000001a */
[----:B------:R-:W-:-:S08]  /*18c0*/  DADD R26, R28, R34 ;  /* 0x000000001c1a7229 */ /* 0x000fd00000000022 */
[--C-:B------:R-:W-:Y:S02]  /*18d0*/  DADD R24, R36, R26.reuse ;  /* 0x0000000024187229 */ /* 0x100fe4000000001a */
[----:B------:R-:W-:-:S06]  /*18e0*/  DADD R28, R28, -R26 ;  /* 0x000000001c1c7229 */ /* 0x000fcc000000081a */
[----:B------:R-:W-:Y:S02]  /*18f0*/  DADD R36, R36, -R24 ;  /* 0x0000000024247229 */ /* 0x000fe40000000818 */
[----:B------:R-:W-:-:S06]  /*1900*/  DADD R28, R34, R28 ;  /* 0x00000000221c7229 */ /* 0x000fcc000000001c */
[----:B------:R-:W-:-:S08]  /*1910*/  DADD R36, R26, R36 ;  /* 0x000000001a247229 */ /* 0x000fd00000000024 */
[----:B------:R-:W-:-:S08]  /*1920*/  DADD R26, R28, R36 ;  /* 0x000000001c1a7229 */ /* 0x000fd00000000024 */
[----:B------:R-:W-:-:S08]  /*1930*/  DADD R26, R6, R26 ;  /* 0x00000000061a7229 */ /* 0x000fd0000000001a */
[----:B------:R-:W-:-:S08]  /*1940*/  DADD R28, R24, R26 ;  /* 0x00000000181c7229 */ /* 0x000fd0000000001a */
[--C-:B------:R-:W-:Y:S02]  /*1950*/  DFMA R6, R18, UR12, R28.reuse ;  /* 0x0000000c12067c2b */ /* 0x100fe4000800001c */
[----:B------:R-:W-:-:S06]  /*1960*/  DADD R30, R24, -R28 ;  /* 0x00000000181e7229 */ /* 0x000fcc000000081c */
[----:B------:R-:W-:Y:S02]  /*1970*/  DFMA R24, R18, -UR12, R6 ;  /* 0x8000000c12187c2b */ /* 0x000fe40008000006 */
[----:B------:R-:W-:-:S06]  /*1980*/  DADD R30, R26, R30 ;  /* 0x000000001a1e7229 */ /* 0x000fcc000000001e */
[----:B------:R-:W-:-:S08]  /*1990*/  DADD R24, -R28, R24 ;  /* 0x000000001c187229 */ /* 0x000fd00000000118 */
[----:B------:R-:W-:-:S08]  /*19a0*/  DADD R24, R30, -R24 ;  /* 0x000000001e187229 */ /* 0x000fd00000000818 */
[----:B------:R-:W-:Y:S01]  /*19b0*/  DFMA R18, R18, UR14, R24 ;  /* 0x0000000e12127c2b */ /* 0x000fe20008000018 */
[----:B------:R-:W-:Y:S02]  /*19c0*/  IMAD.MOV.U32 R25, RZ, RZ, R3 ;  /* 0x000000ffff197224 */ /* 0x000fe400078e0003 */
[----:B------:R-:W-:Y:S02]  /*19d0*/  IMAD.MOV.U32 R24, RZ, RZ, R2 ;  /* 0x000000ffff187224 */ /* 0x000fe400078e0002 */
[C---:B------:R-:W-:Y:S01]  /*19e0*/  IMAD.SHL.U32 R2, R25.reuse, 0x2, RZ ;  /* 0x0000000219027824 */ /* 0x040fe200078e00ff */
[----:B------:R-:W-:Y:S02]  /*19f0*/  LOP3.LUT R3, R25, 0xff0fffff, RZ, 0xc0, !PT ;  /* 0xff0fffff19037812 */ /* 0x000fe400078ec0ff */
[----:B------:R-:W-:Y:S02]  /*1a00*/  DADD R26, R6, R18 ;  /* 0x00000000061a7229 */ /* 0x000fe40000000012 */
[----:B------:R-:W-:-:S04]  /*1a10*/  ISETP.GT.U32.AND P0, PT, R2, -0x2000001, PT ;  /* 0xfdffffff0200780c */ /* 0x000fc80003f04070 */
[----:B------:R-:W-:Y:S02]  /*1a20*/  SEL R25, R3, R25, P0 ;  /* 0x0000001903197207 */ /* 0x000fe40000000000 */
[----:B------:R-:W-:-:S04]  /*1a30*/  DADD R6, R6, -R26 ;  /* 0x0000000006067229 */ /* 0x000fc8000000081a */
[----:B------:R-:W-:-:S04]  /*1a40*/  DMUL R2, R26, R24 ;  /* 0x000000181a027228 */ /* 0x000fc80000000000 */
[----:B------:R-:W-:-:S04]  /*1a50*/  DADD R18, R18, R6 ;  /* 0x0000000012127229 */ /* 0x000fc80000000006 */
[----:B------:R-:W-:-:S08]  /*1a60*/  DFMA R26, R26, R24, -R2 ;  /* 0x000000181a1a722b */ /* 0x000fd00000000802 */
[----:B------:R-:W-:Y:S01]  /*1a70*/  DFMA R18, R18, R24, R26 ;  /* 0x000000181212722b */ /* 0x000fe2000000001a */
[----:B------:R-:W-:Y:S02]  /*1a80*/  IMAD.MOV.U32 R26, RZ, RZ, 0x652b82fe ;  /* 0x652b82feff1a7424 */ /* 0x000fe400078e00ff */
[----:B------:R-:W-:-:S05]  /*1a90*/  IMAD.MOV.U32 R27, RZ, RZ, 0x3ff71547 ;  /* 0x3ff71547ff1b7424 */ /* 0x000fca00078e00ff */
[----:B------:R-:W-:-:S08]  /*1aa0*/  DADD R28, R2, R18 ;  /* 0x00000000021c7229 */ /* 0x000fd00000000012 */
[----:B------:R-:W-:Y:S02]  /*1ab0*/  DFMA R26, R28, R26, 6.75539944105574400000e+15 ;  /* 0x433800001c1a742b */ /* 0x000fe4000000001a */
[----:B------:R-:W-:Y:S01]  /*1ac0*/  FSETP.GEU.AND P0, PT, |R29|, 4.1917929649353027344, PT ;  /* 0x4086232b1d00780b */ /* 0x000fe20003f0e200 */
[----:B------:R-:W-:-:S05]  /*1ad0*/  DADD R2, R2, -R28 ;  /* 0x0000000002027229 */ /* 0x000fca000000081c */
[----:B------:R-:W-:-:S03]  /*1ae0*/  DADD R6, R26, -6.75539944105574400000e+15 ;  /* 0xc33800001a067429 */ /* 0x000fc60000000000 */
[----:B------:R-:W-:-:S05]  /*1af0*/  DADD R18, R18, R2 ;  /* 0x0000000012127229 */ /* 0x000fca0000000002 */
[----:B------:R-:W-:Y:S01]  /*1b00*/  DFMA R24, R6, -UR12, R28 ;  /* 0x8000000c06187c2b */ /* 0x000fe2000800001c */
[----:B------:R-:W-:Y:S01]  /*1b10*/  UMOV UR12, 0x3b39803f ;  /* 0x3b39803f000c7882 */ /* 0x000fe20000000000 */
[----:B------:R-:W-:-:S06]  /*1b20*/  UMOV UR13, 0x3c7abc9e ;  /* 0x3c7abc9e000d7882 */ /* 0x000fcc0000000000 */
[----:B------:R-:W-:Y:S01]  /*1b30*/  DFMA R24, R6, -UR12, R24 ;  /* 0x8000000c06187c2b */ /* 0x000fe20008000018 */
[----:B------:R-:W-:Y:S01]  /*1b40*/  UMOV UR12, 0x69ce2bdf ;  /* 0x69ce2bdf000c7882 */ /* 0x000fe20000000000 */
[----:B------:R-:W-:Y:S01]  /*1b50*/  IMAD.MOV.U32 R6, RZ, RZ, -0x35dec16 ;  /* 0xfca213eaff067424 */ /* 0x000fe200078e00ff */
[----:B------:R-:W-:Y:S01]  /*1b60*/  UMOV UR13, 0x3e5ade15 ;  /* 0x3e5ade15000d7882 */ /* 0x000fe20000000000 */
[----:B------:R-:W-:-:S06]  /*1b70*/  IMAD.MOV.U32 R7, RZ, RZ, 0x3e928af3 ;  /* 0x3e928af3ff077424 */ /* 0x000fcc00078e00ff */
[----:B------:R-:W-:Y:S01]  /*1b80*/  DFMA R6, R24, UR12, R6 ;  /* 0x0000000c18067c2b */ /* 0x000fe20008000006 */
[----:B------:R-:W-:Y:S01]  /*1b90*/  UMOV UR12, 0x62401315 ;  /* 0x62401315000c7882 */ /* 0x000fe20000000000 */
[----:B------:R-:W-:-:S06]  /*1ba0*/  UMOV UR13, 0x3ec71dee ;  /* 0x3ec71dee000d7882 */ /* 0x000fcc0000000000 */
[----:B------:R-:W-:Y:S01]  /*1bb0*/  DFMA R6, R24, R6, UR12 ;  /* 0x0000000c18067e2b */ /* 0x000fe20008000006 */
        /* <DEDUP_REMOVED lines=20> */
[----:B------:R-:W-:-:S08]  /*1d00*/  DFMA R6, R24, R6, UR12 ;  /* 0x0000000c18067e2b */ /* 0x000fd00008000006 */
[----:B------:R-:W-:-:S08]  /*1d10*/  DFMA R6, R24, R6, 1 ;  /* 0x3ff000001806742b */ /* 0x000fd00000000006 */
[----:B------:R-:W-:-:S10]  /*1d20*/  DFMA R6, R24, R6, 1 ;  /* 0x3ff000001806742b */ /* 0x000fd40000000006 */
[----:B------:R-:W-:Y:S02]  /*1d30*/  IMAD R25, R26, 0x100000, R7 ;  /* 0x001000001a197824 */ /* 0x000fe400078e0207 */
[----:B------:R-:W-:Y:S01]  /*1d40*/  IMAD.MOV.U32 R24, RZ, RZ, R6 ;  /* 0x000000ffff187224 */ /* 0x000fe200078e0006 */
[----:B------:R-:W-:Y:S06]  /*1d50*/  @!P0 BRA `(.L_x_23) ;  /* 0x0000000000308947 */ /* 0x000fec0003800000 */
[----:B------:R-:W-:Y:S01]  /*1d60*/  FSETP.GEU.AND P0, PT, |R29|, 4.2275390625, PT ;  /* 0x408748001d00780b */ /* 0x000fe20003f0e200 */
[C---:B------:R-:W-:Y:S02]  /*1d70*/  DADD R24, R28.reuse, +INF ;  /* 0x7ff000001c187429 */ /* 0x040fe40000000000 */
[----:B------:R-:W-:-:S08]  /*1d80*/  DSETP.GEU.AND P1, PT, R28, RZ, PT ;  /* 0x000000ff1c00722a */ /* 0x000fd00003f2e000 */
[----:B------:R-:W-:Y:S02]  /*1d90*/  FSEL R24, R24, RZ, P1 ;  /* 0x000000ff18187208 */ /* 0x000fe40000800000 */
[----:B------:R-:W-:Y:S02]  /*1da0*/  @!P0 LEA.HI R2, R26, R26, RZ, 0x1 ;  /* 0x0000001a1a028211 */ /* 0x000fe400078f08ff */
[----:B------:R-:W-:Y:S02]  /*1db0*/  FSEL R25, R25, RZ, P1 ;  /* 0x000000ff19197208 */ /* 0x000fe40000800000 */
[----:B------:R-:W-:-:S05]  /*1dc0*/  @!P0 SHF.R.S32.HI R2, RZ, 0x1, R2 ;  /* 0x00000001ff028819 */ /* 0x000fca0000011402 */
[----:B------:R-:W-:Y:S02]  /*1dd0*/  @!P0 IMAD.IADD R3, R26, 0x1, -R2 ;  /* 0x000000011a038824 */ /* 0x000fe400078e0a02 */
[----:B------:R-:W-:Y:S02]  /*1de0*/  @!P0 IMAD R7, R2, 0x100000, R7 ;  /* 0x0010000002078824 */ /* 0x000fe400078e0207 */
[----:B------:R-:W-:Y:S01]  /*1df0*/  @!P0 IMAD.MOV.U32 R2, RZ, RZ, RZ ;  /* 0x000000ffff028224 */ /* 0x000fe200078e00ff */
[----:B------:R-:W-:-:S06]  /*1e00*/  @!P0 LEA R3, R3, 0x3ff00000, 0x14 ;  /* 0x3ff0000003038811 */ /* 0x000fcc00078ea0ff */
[----:B------:R-:W-:-:S11]  /*1e10*/  @!P0 DMUL R24, R6, R2 ;  /* 0x0000000206188228 */ /* 0x000fd60000000000 */
.L_x_23:
[----:B------:R-:W-:Y:S01]  /*1e20*/  DFMA R18, R18, R24, R24 ;  /* 0x000000181212722b */ /* 0x000fe20000000018 */
[----:B------:R-:W-:Y:S01]  /*1e30*/  IMAD.MOV.U32 R5, RZ, RZ, 0x0 ;  /* 0x00000000ff057424 */ /* 0x000fe200078e00ff */
[----:B------:R-:W-:-:S08]  /*1e40*/  DSETP.NEU.AND P0, PT, |R24|, +INF , PT ;  /* 0x7ff000001800742a */ /* 0x000fd00003f0d200 */
[----:B------:R-:W-:Y:S02]  /*1e50*/  FSEL R2, R24, R18, !P0 ;  /* 0x0000001218027208 */ /* 0x000fe40004000000 */
[----:B------:R-:W-:Y:S01]  /*1e60*/  FSEL R3, R25, R19, !P0 ;  /* 0x0000001319037208 */ /* 0x000fe20004000000 */
[----:B------:R-:W-:Y:S06]  /*1e70*/  RET.REL.NODEC R4 `(_Z10resolutionPdS_S_i) ;  /* 0xffffffe004607950 */ /* 0x000fec0003c3ffff */
.L_x_24:
[----:B------:R-:W-:-:S00]  /*1e80*/  BRA `(.L_x_24) ;  /* 0xfffffffc00fc7947 */ /* 0x000fc0000383ffff */
[----:B------:R-:W-:-:S00]  /*1e90*/  NOP ;  /* 0x0000000000007918 */ /* 0x000fc00000000000 */
        /* <DEDUP_REMOVED lines=14> */
.L_x_175:


//--------------------- .text._Z12createMatrixPdS_i --------------------------
	.section	.text._Z12createMatrixPdS_i,"ax",@progbits
	.align	128
        .global         _Z12createMatrixPdS_i
        .type           _Z12createMatrixPdS_i,@function
        .size           _Z12createMatrixPdS_i,(.L_x_177 - _Z12createMatrixPdS_i)
        .other          _Z12createMatrixPdS_i,@"STO_CUDA_ENTRY STV_DEFAULT"
_Z12createMatrixPdS_i:
.text._Z12createMatrixPdS_i:
[----:B------:R-:W-:Y:S01]  /*0000*/  LDC R1, c[0x0][0x37c] ;  /* 0x0000df00ff017b82 */ /* 0x000fe20000000800 */
[----:B------:R-:W0:Y:S01]  /*0010*/  S2R R0, SR_CTAID.Y ;  /* 0x0000000000007919 */ /* 0x000e220000002600 */
[----:B------:R-:W0:Y:S01]  /*0020*/  LDCU UR5, c[0x0][0x364] ;  /* 0x00006c80ff0577ac */ /* 0x000e220008000800 */
[----:B------:R-:W0:Y:S01]  /*0030*/  S2R R3, SR_TID.Y ;  /* 0x0000000000037919 */ /* 0x000e220000002200 */
[----:B------:R-:W1:Y:S01]  /*0040*/  LDCU UR6, c[0x0][0x360] ;  /* 0x00006c00ff0677ac */ /* 0x000e620008000800 */
[----:B------:R-:W1:Y:S01]  /*0050*/  S2R R2, SR_CTAID.X ;  /* 0x0000000000027919 */ /* 0x000e620000002500 */
[----:B------:R-:W2:Y:S01]  /*0060*/  LDCU UR4, c[0x0][0x390] ;  /* 0x00007200ff0477ac */ /* 0x000ea20008000800 */
[----:B------:R-:W1:Y:S01]  /*0070*/  S2R R5, SR_TID.X ;  /* 0x0000000000057919 */ /* 0x000e620000002100 */
[----:B0-----:R-:W-:Y:S01]  /*0080*/  IMAD R0, R0, UR5, R3 ;  /* 0x0000000500007c24 */ /* 0x001fe2000f8e0203 */
[----:B--2---:R-:W-:Y:S01]  /*0090*/  UIMAD UR5, UR4, UR4, URZ ;  /* 0x00000004040572a4 */ /* 0x004fe2000f8e02ff */
[----:B-1----:R-:W-:-:S04]  /*00a0*/  IMAD R3, R2, UR6, R5 ;  /* 0x0000000602037c24 */ /* 0x002fc8000f8e0205 */
[----:B------:R-:W-:-:S05]  /*00b0*/  IMAD R6, R0, UR4, R3 ;  /* 0x0000000400067c24 */ /* 0x000fca000f8e0203 */
[----:B------:R-:W-:-:S13]  /*00c0*/  ISETP.GE.AND P0, PT, R6, UR5, PT ;  /* 0x0000000506007c0c */ /* 0x000fda000bf06270 */
[----:B------:R-:W-:Y:S05]  /*00d0*/  @P0 EXIT ;  /* 0x000000000000094d */ /* 0x000fea0003800000 */
[----:B------:R-:W-:Y:S01]  /*00e0*/  UISETP.GE.AND UP0, UPT, UR4, 0x1, UPT ;  /* 0x000000010400788c */ /* 0x000fe2000bf06270 */
[----:B------:R-:W-:Y:S02]  /*00f0*/  CS2R R16, SRZ ;  /* 0x0000000000107805 */ /* 0x000fe4000001ff00 */
[----:B------:R-:W-:Y:S01]  /*0100*/  CS2R R18, SRZ ;  /* 0x0000000000127805 */ /* 0x000fe2000001ff00 */
[----:B------:R-:W0:Y:S05]  /*0110*/  LDCU.64 UR10, c[0x0][0x358] ;  /* 0x00006b00ff0a77ac */ /* 0x000e2a0008000a00 */
[----:B------:R-:W-:Y:S05]  /*0120*/  BRA.U !UP0, `(.L_x_25) ;  /* 0x0000002108487547 */ /* 0x000fea000b800000 */
[----:B------:R-:W-:Y:S01]  /*0130*/  UISETP.GE.U32.AND UP0, UPT, UR4, 0x8, UPT ;  /* 0x000000080400788c */ /* 0x000fe2000bf06070 */
[----:B------:R-:W-:Y:S01]  /*0140*/  IADD3 R3, PT, PT, R3, 0x2, RZ ;  /* 0x0000000203037810 */ /* 0x000fe20007ffe0ff */
[----:B------:R-:W-:Y:S01]  /*0150*/  HFMA2 R5, -RZ, RZ, 0, 0 ;  /* 0x00000000ff057431 */ /* 0x000fe200000001ff */
[C---:B------:R-:W-:Y:S02]  /*0160*/  IADD3 R7, PT, PT, R0.reuse, 0x3, RZ ;  /* 0x0000000300077810 */ /* 0x040fe40007ffe0ff */
[----:B------:R-:W-:Y:S02]  /*0170*/  CS2R R18, SRZ ;  /* 0x0000000000127805 */ /* 0x000fe4000001ff00 */
[-C--:B------:R-:W-:Y:S02]  /*0180*/  IADD3 R2, PT, PT, R0, R3.reuse, RZ ;  /* 0x0000000300027210 */ /* 0x080fe40007ffe0ff */
[----:B------:R-:W-:Y:S02]  /*0190*/  CS2R R16, SRZ ;  /* 0x0000000000107805 */ /* 0x000fe4000001ff00 */
[----:B------:R-:W-:Y:S01]  /*01a0*/  I2FP.F32.U32 R4, R3 ;  /* 0x0000000300047245 */ /* 0x000fe20000201000 */
[----:B------:R-:W-:Y:S01]  /*01b0*/  ULOP3.LUT UR8, UR4, 0x7, URZ, 0xc0, !UPT ;  /* 0x0000000704087892 */ /* 0x000fe2000f8ec0ff */
[----:B------:R-:W-:-:S02]  /*01c0*/  I2FP.F32.U32 R3, R7 ;  /* 0x0000000700037245 */ /* 0x000fc40000201000 */
[----:B------:R-:W-:Y:S01]  /*01d0*/  I2FP.F32.U32 R2, R2 ;  /* 0x0000000200027245 */ /* 0x000fe20000201000 */
[----:B------:R-:W-:Y:S08]  /*01e0*/  BRA.U !UP0, `(.L_x_26) ;  /* 0x0000001108387547 */ /* 0x000ff0000b800000 */
[----:B------:R-:W1:Y:S01]  /*01f0*/  LDCU.64 UR6, c[0x0][0x388] ;  /* 0x00007100ff0677ac */ /* 0x000e620008000a00 */
[----:B------:R-:W-:Y:S01]  /*0200*/  CS2R R18, SRZ ;  /* 0x0000000000127805 */ /* 0x000fe2000001ff00 */
[----:B------:R-:W-:-:S06]  /*0210*/  ULOP3.LUT UR4, UR4, 0x7ffffff8, URZ, 0xc0, !UPT ;  /* 0x7ffffff804047892 */ /* 0x000fcc000f8ec0ff */
[----:B------:R-:W-:Y:S01]  /*0220*/  MOV R5, UR4 ;  /* 0x0000000400057c02 */ /* 0x000fe20008000f00 */
[----:B-1----:R-:W-:-:S04]  /*0230*/  UIADD3 UR5, UP0, UPT, UR6, 0x20, URZ ;  /* 0x0000002006057890 */ /* 0x002fc8000ff1e0ff */
[----:B------:R-:W-:Y:S02]  /*0240*/  UIADD3.X UR6, UPT, UPT, URZ, UR7, URZ, UP0, !UPT ;  /* 0x00000007ff067290 */ /* 0x000fe400087fe4ff */
[----:B------:R-:W-:Y:S01]  /*0250*/  MOV R14, UR5 ;  /* 0x00000005000e7c02 */ /* 0x000fe20008000f00 */
[----:B------:R-:W-:-:S03]  /*0260*/  UIADD3 UR7, UPT, UPT, -UR4, URZ, URZ ;  /* 0x000000ff04077290 */ /* 0x000fc6000fffe1ff */
[----:B------:R-:W-:-:S09]  /*0270*/  MOV R15, UR6 ;  /* 0x00000006000f7c02 */ /* 0x000fd20008000f00 */
.L_x_43:
[----:B0-----:R-:W2:Y:S01]  /*0280*/  LDG.E.64 R8, desc[UR10][R14.64+-0x20] ;  /* 0xffffe00a0e087981 */ /* 0x001ea2000c1e1b00 */
[----:B------:R-:W0:Y:S01]  /*0290*/  MUFU.RCP R12, R3 ;  /* 0x00000003000c7308 */ /* 0x000e220000001000 */
[----:B------:R-:W-:Y:S01]  /*02a0*/  UIADD3 UR7, UPT, UPT, UR7, 0x8, URZ ;  /* 0x0000000807077890 */ /* 0x000fe2000fffe0ff */
[----:B------:R-:W-:Y:S03]  /*02b0*/  BSSY.RECONVERGENT B2, `(.L_x_27) ;  /* 0x000001c000027945 */ /* 0x000fe60003800200 */
[----:B------:R-:W-:Y:S01]  /*02c0*/  UISETP.NE.AND UP0, UPT, UR7, URZ, UPT ;  /* 0x000000ff0700728c */ /* 0x000fe2000bf05270 */
[----:B0-----:R-:W-:-:S04]  /*02d0*/  FFMA R13, -R3, R12, 1 ;  /* 0x3f800000030d7423 */ /* 0x001fc8000000010c */
[----:B------:R-:W-:Y:S01]  /*02e0*/  FFMA R12, R12, R13, R12 ;  /* 0x0000000d0c0c7223 */ /* 0x000fe2000000000c */
[----:B--2---:R-:W0:Y:S02]  /*02f0*/  F2F.F32.F64 R0, R8 ;  /* 0x0000000800007310 */ /* 0x004e240000301000 */
[----:B0-----:R-:W-:-:S13]  /*0300*/  FSETP.GEU.AND P0, PT, |R0|, 1.175494350822287508e-38, PT ;  /* 0x008000000000780b */ /* 0x001fda0003f0e200 */
[----:B------:R-:W-:-:S04]  /*0310*/  @!P0 FMUL R0, R0, 16777216 ;  /* 0x4b80000000008820 */ /* 0x000fc80000400000 */
[----:B------:R-:W0:Y:S02]  /*0320*/  MUFU.LG2 R7, R0 ;  /* 0x0000000000077308 */ /* 0x000e240000000c00 */
[----:B0-----:R-:W-:-:S04]  /*0330*/  @!P0 FADD R7, R7, -24 ;  /* 0xc1c0000007078421 */ /* 0x001fc80000000000 */
[-C--:B------:R-:W-:Y:S01]  /*0340*/  FMUL R10, R2, R7.reuse ;  /* 0x00000007020a7220 */ /* 0x080fe20000400000 */
[----:B------:R-:W-:-:S04]  /*0350*/  FMUL R11, R4, R7 ;  /* 0x00000007040b7220 */ /* 0x000fc80000400000 */
[----:B------:R-:W-:Y:S02]  /*0360*/  FSETP.GEU.AND P0, PT, R10, -126, PT ;  /* 0xc2fc00000a00780b */ /* 0x000fe40003f0e000 */
[----:B------:R-:W-:-:S11]  /*0370*/  FSETP.GEU.AND P1, PT, R11, -126, PT ;  /* 0xc2fc00000b00780b */ /* 0x000fd60003f2e000 */
[----:B------:R-:W-:Y:S02]  /*0380*/  @!P0 FMUL R10, R10, 0.5 ;  /* 0x3f0000000a0a8820 */ /* 0x000fe40000400000 */
[----:B------:R-:W-:Y:S02]  /*0390*/  @!P1 FMUL R11, R11, 0.5 ;  /* 0x3f0000000b0b9820 */ /* 0x000fe40000400000 */
[----:B------:R-:W0:Y:S08]  /*03a0*/  MUFU.EX2 R7, R10 ;  /* 0x0000000a00077308 */ /* 0x000e300000000800 */
[----:B------:R-:W1:Y:S01]  /*03b0*/  MUFU.EX2 R21, R11 ;  /* 0x0000000b00157308 */ /* 0x000e620000000800 */
[----:B0-----:R-:W-:-:S07]  /*03c0*/  @!P0 FMUL R7, R7, R7 ;  /* 0x0000000707078220 */ /* 0x001fce0000400000 */
[----:B------:R-:W0:Y:S01]  /*03d0*/  F2F.F64.F32 R8, R7 ;  /* 0x0000000700087310 */ /* 0x000e220000201800 */
[----:B-1----:R-:W-:-:S07]  /*03e0*/  @!P1 FMUL R21, R21, R21 ;  /* 0x0000001515159220 */ /* 0x002fce0000400000 */
[----:B------:R-:W1:Y:S01]  /*03f0*/  FCHK P0, R21, R3 ;  /* 0x0000000315007302 */ /* 0x000e620000000000 */
[----:B------:R-:W-:-:S04]  /*0400*/  FFMA R13, R21, R12, RZ ;  /* 0x0000000c150d7223 */ /* 0x000fc800000000ff */
[----:B------:R-:W-:Y:S01]  /*0410*/  FFMA R0, -R3, R13, R21 ;  /* 0x0000000d03007223 */ /* 0x000fe20000000115 */
[----:B0-----:R-:W-:-:S03]  /*0420*/  DADD R16, R8, R16 ;  /* 0x0000000008107229 */ /* 0x001fc60000000010 */
[----:B------:R-:W-:Y:S01]  /*0430*/  FFMA R0, R12, R0, R13 ;  /* 0x000000000c007223 */ /* 0x000fe2000000000d */
[----:B-1----:R-:W-:Y:S07]  /*0440*/  @!P0 BRA `(.L_x_28) ;  /* 0x0000000000088947 */ /* 0x002fee0003800000 */
[----:B------:R-:W-:-:S07]  /*0450*/  MOV R8, 0x470 ;  /* 0x0000047000087802 */ /* 0x000fce0000000f00 */
[----:B------:R-:W-:Y:S05]  /*0460*/  CALL.REL.NOINC `($__internal_1_$__cuda_sm3x_div_rn_noftz_f32_slowpath) ;  /* 0x0000002400c07944 */ /* 0x000fea0003c00000 */
.L_x_28:
[----:B------:R-:W-:Y:S05]  /*0470*/  BSYNC.RECONVERGENT B2 ;  /* 0x0000000000027941 */ /* 0x000fea0003800200 */
.L_x_27:
[----:B------:R-:W2:Y:S01]  /*0480*/  LDG.E.64 R8, desc[UR10][R14.64+-0x18] ;  /* 0xffffe80a0e087981 */ /* 0x000ea2000c1e1b00 */
[----:B------:R-:W0:Y:S01]  /*0490*/  MUFU.RCP R20, R3 ;  /* 0x0000000300147308 */ /* 0x000e220000001000 */
[----:B------:R-:W-:Y:S07]  /*04a0*/  BSSY.RECONVERGENT B2, `(.L_x_29) ;  /* 0x000001d000027945 */ /* 0x000fee0003800200 */
[----:B--2---:R-:W1:Y:S08]  /*04b0*/  F2F.F32.F64 R7, R8 ;  /* 0x0000000800077310 */ /* 0x004e700000301000 */
[----:B------:R-:W2:Y:S01]  /*04c0*/  F2F.F64.F32 R8, R0 ;  /* 0x0000000000087310 */ /* 0x000ea20000201800 */
[----:B-1----:R-:W-:Y:S01]  /*04d0*/  FSETP.GEU.AND P0, PT, |R7|, 1.175494350822287508e-38, PT ;  /* 0x008000000700780b */ /* 0x002fe20003f0e200 */
[----:B--2---:R-:W-:-:S12]  /*04e0*/  DADD R18, R8, R18 ;  /* 0x0000000008127229 */ /* 0x004fd80000000012 */
[----:B------:R-:W-:-:S04]  /*04f0*/  @!P0 FMUL R7, R7, 16777216 ;  /* 0x4b80000007078820 */ /* 0x000fc80000400000 */
[----:B------:R0:W1:Y:S02]  /*0500*/  MUFU.LG2 R11, R7 ;  /* 0x00000007000b7308 */ /* 0x0000640000000c00 */
[----:B0-----:R-:W-:-:S04]  /*0510*/  FFMA R7, -R3, R20, 1 ;  /* 0x3f80000003077423 */ /* 0x001fc80000000114 */
[----:B------:R-:W-:Y:S01]  /*0520*/  FFMA R0, R20, R7, R20 ;  /* 0x0000000714007223 */ /* 0x000fe20000000014 */
[----:B-1----:R-:W-:-:S04]  /*0530*/  @!P0 FADD R11, R11, -24 ;  /* 0xc1c000000b0b8421 */ /* 0x002fc80000000000 */
        /* <DEDUP_REMOVED lines=10> */
[----:B-1----:R-:W-:-:S04]  /*05e0*/  @!P1 FMUL R21, R21, R21 ;  /* 0x0000001515159220 */ /* 0x002fc80000400000 */
[----:B------:R-:W-:-:S03]  /*05f0*/  FFMA R7, R0, R21, RZ ;  /* 0x0000001500077223 */ /* 0x000fc600000000ff */
[----:B------:R-:W1:Y:S01]  /*0600*/  FCHK P0, R21, R3 ;  /* 0x0000000315007302 */ /* 0x000e620000000000 */
[----:B------:R-:W-:-:S04]  /*0610*/  FFMA R8, -R3, R7, R21 ;  /* 0x0000000703087223 */ /* 0x000fc80000000115 */
[----:B------:R-:W-:Y:S01]  /*0620*/  FFMA R0, R0, R8, R7 ;  /* 0x0000000800007223 */ /* 0x000fe20000000007 */
[----:B0-----:R-:W-:Y:S01]  /*0630*/  DADD R16, R16, R10 ;  /* 0x0000000010107229 */ /* 0x001fe2000000000a */
[----:B-1----:R-:W-:Y:S10]  /*0640*/  @!P0 BRA `(.L_x_30) ;  /* 0x0000000000088947 */ /* 0x002ff40003800000 */
[----:B------:R-:W-:-:S07]  /*0650*/  MOV R8, 0x670 ;  /* 0x0000067000087802 */ /* 0x000fce0000000f00 */
[----:B------:R-:W-:Y:S05]  /*0660*/  CALL.REL.NOINC `($__internal_1_$__cuda_sm3x_div_rn_noftz_f32_slowpath) ;  /* 0x0000002400407944 */ /* 0x000fea0003c00000 */
.L_x_30:
[----:B------:R-:W-:Y:S05]  /*0670*/  BSYNC.RECONVERGENT B2 ;  /* 0x0000000000027941 */ /* 0x000fea0003800200 */
.L_x_29:
        /* <DEDUP_REMOVED lines=31> */
.L_x_32:
[----:B------:R-:W-:Y:S05]  /*0870*/  BSYNC.RECONVERGENT B2 ;  /* 0x0000000000027941 */ /* 0x000fea0003800200 */
.L_x_31:
        /* <DEDUP_REMOVED lines=31> */
.L_x_34:
[----:B------:R-:W-:Y:S05]  /*0a70*/  BSYNC.RECONVERGENT B2 ;  /* 0x0000000000027941 */ /* 0x000fea0003800200 */
.L_x_33:
        /* <DEDUP_REMOVED lines=31> */
.L_x_36:
[----:B------:R-:W-:Y:S05]  /*0c70*/  BSYNC.RECONVERGENT B2 ;  /* 0x0000000000027941 */ /* 0x000fea0003800200 */
.L_x_35:
        /* <DEDUP_REMOVED lines=31> */
.L_x_38:
[----:B------:R-:W-:Y:S05]  /*0e70*/  BSYNC.RECONVERGENT B2 ;  /* 0x0000000000027941 */ /* 0x000fea0003800200 */
.L_x_37:
        /* <DEDUP_REMOVED lines=31> */
.L_x_40:
[----:B------:R-:W-:Y:S05]  /*1070*/  BSYNC.RECONVERGENT B2 ;  /* 0x0000000000027941 */ /* 0x000fea0003800200 */
.L_x_39:
        /* <DEDUP_REMOVED lines=31> */
.L_x_42:
[----:B------:R-:W-:Y:S05]  /*1270*/  BSYNC.RECONVERGENT B2 ;  /* 0x0000000000027941 */ /* 0x000fea0003800200 */
.L_x_41:
[----:B------:R-:W0:Y:S01]  /*1280*/  F2F.F64.F32 R8, R0 ;  /* 0x0000000000087310 */ /* 0x000e220000201800 */
[----:B------:R-:W-:-:S04]  /*1290*/  IADD3 R14, P0, PT, R14, 0x40, RZ ;  /* 0x000000400e0e7810 */ /* 0x000fc80007f1e0ff */
[----:B------:R-:W-:Y:S01]  /*12a0*/  IADD3.X R15, PT, PT, RZ, R15, RZ, P0, !PT ;  /* 0x0000000fff0f7210 */ /* 0x000fe200007fe4ff */
[----:B0-----:R-:W-:Y:S01]  /*12b0*/  DADD R18, R18, R8 ;  /* 0x0000000012127229 */ /* 0x001fe20000000008 */
[----:B------:R-:W-:Y:S10]  /*12c0*/  BRA.U UP0, `(.L_x_43) ;  /* 0xffffffed00ec7547 */ /* 0x000ff4000b83ffff */
.L_x_26:
[----:B------:R-:W-:-:S09]  /*12d0*/  UISETP.NE.AND UP0, UPT, UR8, URZ, UPT ;  /* 0x000000ff0800728c */ /* 0x000fd2000bf05270 */
[----:B------:R-:W-:Y:S05]  /*12e0*/  BRA.U !UP0, `(.L_x_25) ;  /* 0x0000000d08d87547 */ /* 0x000fea000b800000 */
[----:B------:R-:W1:Y:S01]  /*12f0*/  LDCU UR4, c[0x0][0x390] ;  /* 0x00007200ff0477ac */ /* 0x000e620008000800 */
[----:B------:R-:W-:Y:S02]  /*1300*/  UISETP.GE.U32.AND UP0, UPT, UR8, 0x4, UPT ;  /* 0x000000040800788c */ /* 0x000fe4000bf06070 */
[----:B-1----:R-:W-:-:S07]  /*1310*/  ULOP3.LUT UR4, UR4, 0x3, URZ, 0xc0, !UPT ;  /* 0x0000000304047892 */ /* 0x002fce000f8ec0ff */
[----:B------:R-:W-:Y:S05]  /*1320*/  BRA.U !UP0, `(.L_x_44) ;  /* 0x0000000908107547 */ /* 0x000fea000b800000 */
[----:B------:R-:W1:Y:S02]  /*1330*/  LDC.64 R14, c[0x0][0x388] ;  /* 0x0000e200ff0e7b82 */ /* 0x000e640000000a00 */
[----:B-1----:R-:W-:-:S05]  /*1340*/  IMAD.WIDE.U32 R14, R5, 0x8, R14 ;  /* 0x00000008050e7825 */ /* 0x002fca00078e000e */
[----:B0-----:R-:W2:Y:S01]  /*1350*/  LDG.E.64 R8, desc[UR10][R14.64] ;  /* 0x0000000a0e087981 */ /* 0x001ea2000c1e1b00 */
[----:B------:R-:W0:Y:S01]  /*1360*/  MUFU.RCP R12, R3 ;  /* 0x00000003000c7308 */ /* 0x000e220000001000 */
[----:B------:R-:W-:Y:S01]  /*1370*/  BSSY.RECONVERGENT B2, `(.L_x_45) ;  /* 0x000001b000027945 */ /* 0x000fe20003800200 */
[----:B0-----:R-:W-:-:S06]  /*1380*/  FFMA R13, -R3, R12, 1 ;  /* 0x3f800000030d7423 */ /* 0x001fcc000000010c */
[----:B--2---:R-:W0:Y:S02]  /*1390*/  F2F.F32.F64 R0, R8 ;  /* 0x0000000800007310 */ /* 0x004e240000301000 */
[----:B0-----:R-:W-:-:S13]  /*13a0*/  FSETP.GEU.AND P0, PT, |R0|, 1.175494350822287508e-38, PT ;  /* 0x008000000000780b */ /* 0x001fda0003f0e200 */
[----:B------:R-:W-:-:S04]  /*13b0*/  @!P0 FMUL R0, R0, 16777216 ;  /* 0x4b80000000008820 */ /* 0x000fc80000400000 */
[----:B------:R0:W1:Y:S02]  /*13c0*/  MUFU.LG2 R7, R0 ;  /* 0x0000000000077308 */ /* 0x0000640000000c00 */
[----:B0-----:R-:W-:Y:S01]  /*13d0*/  FFMA R0, R12, R13, R12 ;  /* 0x0000000d0c007223 */ /* 0x001fe2000000000c */
        /* <DEDUP_REMOVED lines=13> */
[----:B------:R-:W-:Y:S01]  /*14b0*/  FFMA R12, R0, R21, RZ ;  /* 0x00000015000c7223 */ /* 0x000fe200000000ff */
[----:B0-----:R-:W-:-:S03]  /*14c0*/  DADD R16, R16, R8 ;  /* 0x0000000010107229 */ /* 0x001fc60000000008 */
[----:B------:R-:W-:-:S04]  /*14d0*/  FFMA R9, -R3, R12, R21 ;  /* 0x0000000c03097223 */ /* 0x000fc80000000115 */
[----:B------:R-:W-:Y:S01]  /*14e0*/  FFMA R0, R0, R9, R12 ;  /* 0x0000000900007223 */ /* 0x000fe2000000000c */
[----:B-1----:R-:W-:Y:S06]  /*14f0*/  @!P0 BRA `(.L_x_46) ;  /* 0x0000000000088947 */ /* 0x002fec0003800000 */
[----:B------:R-:W-:-:S07]  /*1500*/  MOV R8, 0x1520 ;  /* 0x0000152000087802 */ /* 0x000fce0000000f00 */
[----:B------:R-:W-:Y:S05]  /*1510*/  CALL.REL.NOINC `($__internal_1_$__cuda_sm3x_div_rn_noftz_f32_slowpath) ;  /* 0x0000001400947944 */ /* 0x000fea0003c00000 */
.L_x_46:
[----:B------:R-:W-:Y:S05]  /*1520*/  BSYNC.RECONVERGENT B2 ;  /* 0x0000000000027941 */ /* 0x000fea0003800200 */
.L_x_45:
        /* <DEDUP_REMOVED lines=31> */
.L_x_48:
[----:B------:R-:W-:Y:S05]  /*1720*/  BSYNC.RECONVERGENT B2 ;  /* 0x0000000000027941 */ /* 0x000fea0003800200 */
.L_x_47:
        /* <DEDUP_REMOVED lines=31> */
[----:B------:R-:W-:-:S07]  /*1920*/  MOV R8, R0 ;  /* 0x0000000000087202 */ /* 0x000fce0000000f00 */
.L_x_50:
[----:B------:R-:W-:Y:S05]  /*1930*/  BSYNC.RECONVERGENT B2 ;  /* 0x0000000000027941 */ /* 0x000fea0003800200 */
.L_x_49:
[----:B------:R-:W2:Y:S01]  /*1940*/  LDG.E.64 R14, desc[UR10][R14.64+0x18] ;  /* 0x0000180a0e0e7981 */ /* 0x000ea2000c1e1b00 */
[----:B------:R-:W0:Y:S01]  /*1950*/  F2F.F64.F32 R8, R8 ;  /* 0x0000000800087310 */ /* 0x000e220000201800 */
[----:B------:R-:W-:Y:S01]  /*1960*/  BSSY.RECONVERGENT B2, `(.L_x_51) ;  /* 0x000001d000027945 */ /* 0x000fe20003800200 */
[----:B0-----:R-:W-:-:S06]  /*1970*/  DADD R18, R18, R8 ;  /* 0x0000000012127229 */ /* 0x001fcc0000000008 */
[----:B--2---:R0:W1:Y:S08]  /*1980*/  F2F.F32.F64 R0, R14 ;  /* 0x0000000e00007310 */ /* 0x0040700000301000 */
[----:B0-----:R-:W0:Y:S01]  /*1990*/  MUFU.RCP R14, R3 ;  /* 0x00000003000e7308 */ /* 0x001e220000001000 */
[----:B-1----:R-:W-:Y:S01]  /*19a0*/  FSETP.GEU.AND P0, PT, |R0|, 1.175494350822287508e-38, PT ;  /* 0x008000000000780b */ /* 0x002fe20003f0e200 */
[----:B0-----:R-:W-:-:S12]  /*19b0*/  FFMA R13, -R3, R14, 1 ;  /* 0x3f800000030d7423 */ /* 0x001fd8000000010e */
        /* <DEDUP_REMOVED lines=23> */
.L_x_52:
[----:B------:R-:W-:Y:S05]  /*1b30*/  BSYNC.RECONVERGENT B2 ;  /* 0x0000000000027941 */ /* 0x000fea0003800200 */
.L_x_51:
[----:B------:R-:W0:Y:S01]  /*1b40*/  F2F.F64.F32 R8, R0 ;  /* 0x0000000000087310 */ /* 0x000e220000201800 */
[----:B------:R-:W-:Y:S01]  /*1b50*/  IADD3 R5, PT, PT, R5, 0x4, RZ ;  /* 0x0000000405057810 */ /* 0x000fe20007ffe0ff */
[----:B0-----:R-:W-:-:S11]  /*1b60*/  DADD R18, R18, R8 ;  /* 0x0000000012127229 */ /* 0x001fd60000000008 */
.L_x_44:
[----:B------:R-:W-:-:S09]  /*1b70*/  UISETP.NE.AND UP0, UPT, UR4, URZ, UPT ;  /* 0x000000ff0400728c */ /* 0x000fd2000bf05270 */
[----:B------:R-:W-:Y:S05]  /*1b80*/  BRA.U !UP0, `(.L_x_25) ;  /* 0x0000000508b07547 */ /* 0x000fea000b800000 */
[----:B------:R-:W-:-:S09]  /*1b90*/  UISETP.NE.AND UP0, UPT, UR4, 0x1, UPT ;  /* 0x000000010400788c */ /* 0x000fd2000bf05270 */
        /* <DEDUP_REMOVED lines=32> */
[----:B------:R-:W-:-:S07]  /*1da0*/  MOV R9, R0 ;  /* 0x0000000000097202 */ /* 0x000fce0000000f00 */
.L_x_55:
[----:B------:R-:W-:Y:S05]  /*1db0*/  BSYNC.RECONVERGENT B2 ;  /* 0x0000000000027941 */ /* 0x000fea0003800200 */
.L_x_54:
        /* <DEDUP_REMOVED lines=31> */
.L_x_57:
[----:B------:R-:W-:Y:S05]  /*1fb0*/  BSYNC.RECONVERGENT B2 ;  /* 0x0000000000027941 */ /* 0x000fea0003800200 */
.L_x_56:
[----:B------:R-:W0:Y:S01]  /*1fc0*/  F2F.F64.F32 R8, R0 ;  /* 0x0000000000087310 */ /* 0x000e220000201800 */
[----:B------:R-:W-:Y:S01]  /*1fd0*/  IADD3 R5, PT, PT, R5, 0x2, RZ ;  /* 0x0000000205057810 */ /* 0x000fe20007ffe0ff */
[----:B0-----:R-:W-:-:S11]  /*1fe0*/  DADD R18, R18, R8 ;  /* 0x0000000012127229 */ /* 0x001fd60000000008 */
.L_x_53:
[----:B------:R-:W1:Y:S02]  /*1ff0*/  LDCU UR4, c[0x0][0x390] ;  /* 0x00007200ff0477ac */ /* 0x000e640008000800 */
[----:B-1----:R-:W-:-:S04]  /*2000*/  ULOP3.LUT UR4, UR4, 0x1, URZ, 0xc0, !UPT ;  /* 0x0000000104047892 */ /* 0x002fc8000f8ec0ff */
[----:B------:R-:W-:-:S09]  /*2010*/  UISETP.NE.U32.AND UP0, UPT, UR4, 0x1, UPT ;  /* 0x000000010400788c */ /* 0x000fd2000bf05070 */
[----:B------:R-:W-:Y:S05]  /*2020*/  BRA.U UP0, `(.L_x_25) ;  /* 0x0000000100887547 */ /* 0x000fea000b800000 */
[----:B------:R-:W1:Y:S02]  /*2030*/  LDC.64 R8, c[0x0][0x388] ;  /* 0x0000e200ff087b82 */ /* 0x000e640000000a00 */
[----:B-1----:R-:W-:-:S06]  /*2040*/  IMAD.WIDE.U32 R8, R5, 0x8, R8 ;  /* 0x0000000805087825 */ /* 0x002fcc00078e0008 */
[----:B0-----:R-:W2:Y:S01]  /*2050*/  LDG.E.64 R8, desc[UR10][R8.64] ;  /* 0x0000000a08087981 */ /* 0x001ea2000c1e1b00 */
[----:B------:R-:W-:Y:S01]  /*2060*/  BSSY.RECONVERGENT B2, `(.L_x_58) ;  /* 0x000001c000027945 */ /* 0x000fe20003800200 */
        /* <DEDUP_REMOVED lines=21> */
[----:B0-----:R-:W-:Y:S01]  /*21c0*/  DADD R16, R16, R4 ;  /* 0x0000000010107229 */ /* 0x001fe20000000004 */
[----:B------:R-:W-:-:S04]  /*21d0*/  FFMA R5, -R3, R8, R21 ;  /* 0x0000000803057223 */ /* 0x000fc80000000115 */
[----:B------:R-:W-:Y:S01]  /*21e0*/  FFMA R0, R0, R5, R8 ;  /* 0x0000000500007223 */ /* 0x000fe20000000008 */
[----:B-1----:R-:W-:Y:S06]  /*21f0*/  @!P0 BRA `(.L_x_59) ;  /* 0x0000000000088947 */ /* 0x002fec0003800000 */
[----:B------:R-:W-:-:S07]  /*2200*/  MOV R8, 0x2220 ;  /* 0x0000222000087802 */ /* 0x000fce0000000f00 */
[----:B------:R-:W-:Y:S05]  /*2210*/  CALL.REL.NOINC `($__internal_1_$__cuda_sm3x_div_rn_noftz_f32_slowpath) ;  /* 0x0000000800547944 */ /* 0x000fea0003c00000 */
.L_x_59:
[----:B------:R-:W-:Y:S05]  /*2220*/  BSYNC.RECONVERGENT B2 ;  /* 0x0000000000027941 */ /* 0x000fea0003800200 */
.L_x_58:
[----:B------:R-:W0:Y:S02]  /*2230*/  F2F.F64.F32 R2, R0 ;  /* 0x0000000000027310 */ /* 0x000e240000201800 */
[----:B0-----:R-:W-:-:S11]  /*2240*/  DADD R18, R18, R2 ;  /* 0x0000000012127229 */ /* 0x001fd60000000002 */
.L_x_25:
[----:B------:R-:W1:Y:S01]  /*2250*/  LDCU UR4, c[0x0][0x390] ;  /* 0x00007200ff0477ac */ /* 0x000e620008000800 */
[----:B------:R-:W-:Y:S01]  /*2260*/  IMAD.MOV.U32 R2, RZ, RZ, 0x1 ;  /* 0x00000001ff027424 */ /* 0x000fe200078e00ff */
[----:B------:R-:W-:Y:S01]  /*2270*/  FSETP.GEU.AND P1, PT, |R17|, 6.5827683646048100446e-37, PT ;  /* 0x036000001100780b */ /* 0x000fe20003f2e200 */
[----:B------:R-:W-:Y:S01]  /*2280*/  BSSY.RECONVERGENT B0, `(.L_x_60) ;  /* 0x0000016000007945 */ /* 0x000fe20003800200 */
[----:B-1----:R-:W1:Y:S08]  /*2290*/  I2F.F64 R8, UR4 ;  /* 0x0000000400087d12 */ /* 0x002e700008201c00 */
[----:B-1----:R-:W1:Y:S02]  /*22a0*/  MUFU.RCP64H R3, R9 ;  /* 0x0000000900037308 */ /* 0x002e640000001800 */
[----:B-1----:R-:W-:-:S08]  /*22b0*/  DFMA R4, -R8, R2, 1 ;  /* 0x3ff000000804742b */ /* 0x002fd00000000102 */
[----:B------:R-:W-:-:S08]  /*22c0*/  DFMA R4, R4, R4, R4 ;  /* 0x000000040404722b */ /* 0x000fd00000000004 */
[----:B------:R-:W-:-:S08]  /*22d0*/  DFMA R4, R2, R4, R2 ;  /* 0x000000040204722b */ /* 0x000fd00000000002 */
[----:B------:R-:W-:-:S08]  /*22e0*/  DFMA R2, -R8, R4, 1 ;  /* 0x3ff000000802742b */ /* 0x000fd00000000104 */
[----:B------:R-:W-:-:S08]  /*22f0*/  DFMA R2, R4, R2, R4 ;  /* 0x000000020402722b */ /* 0x000fd00000000004 */
[----:B------:R-:W-:-:S08]  /*2300*/  DMUL R4, R2, R16 ;  /* 0x0000001002047228 */ /* 0x000fd00000000000 */
[----:B------:R-:W-:-:S08]  /*2310*/  DFMA R10, -R8, R4, R16 ;  /* 0x00000004080a722b */ /* 0x000fd00000000110 */
[----:B------:R-:W-:-:S10]  /*2320*/  DFMA R2, R2, R10, R4 ;  /* 0x0000000a0202722b */ /* 0x000fd40000000004 */
[----:B------:R-:W-:-:S05]  /*2330*/  FFMA R0, RZ, R9, R3 ;  /* 0x00000009ff007223 */ /* 0x000fca0000000003 */
[----:B------:R-:W-:-:S13]  /*2340*/  FSETP.GT.AND P0, PT, |R0|, 1.469367938527859385e-39, PT ;  /* 0x001000000000780b */ /* 0x000fda0003f04200 */
[----:B------:R-:W-:Y:S05]  /*2350*/  @P0 BRA P1, `(.L_x_61) ;  /* 0x0000000000200947 */ /* 0x000fea0000800000 */
[----:B------:R-:W-:Y:S02]  /*2360*/  MOV R12, R16 ;  /* 0x00000010000c7202 */ /* 0x000fe40000000f00 */
[----:B------:R-:W-:Y:S02]  /*2370*/  MOV R13, R17 ;  /* 0x00000011000d7202 */ /* 0x000fe40000000f00 */
[----:B------:R-:W-:Y:S02]  /*2380*/  MOV R10, R8 ;  /* 0x00000008000a7202 */ /* 0x000fe40000000f00 */
[----:B------:R-:W-:Y:S02]  /*2390*/  MOV R11, R9 ;  /* 0x00000009000b7202 */ /* 0x000fe40000000f00 */
[----:B------:R-:W-:-:S07]  /*23a0*/  MOV R0, 0x23c0 ;  /* 0x000023c000007802 */ /* 0x000fce0000000f00 */
[----:B0-----:R-:W-:Y:S05]  /*23b0*/  CALL.REL.NOINC `($__internal_0_$__cuda_sm20_div_rn_f64_full) ;  /* 0x0000000000807944 */ /* 0x001fea0003c00000 */
[----:B------:R-:W-:Y:S02]  /*23c0*/  MOV R2, R20 ;  /* 0x0000001400027202 */ /* 0x000fe40000000f00 */
[----:B------:R-:W-:-:S07]  /*23d0*/  MOV R3, R21 ;  /* 0x0000001500037202 */ /* 0x000fce0000000f00 */
.L_x_61:
[----:B0-----:R-:W-:Y:S05]  /*23e0*/  BSYNC.RECONVERGENT B0 ;  /* 0x0000000000007941 */ /* 0x001fea0003800200 */
.L_x_60:
[----:B------:R-:W0:Y:S01]  /*23f0*/  MUFU.RCP64H R5, R9 ;  /* 0x0000000900057308 */ /* 0x000e220000001800 */
[----:B------:R-:W-:Y:S01]  /*2400*/  HFMA2 R4, -RZ, RZ, 0, 5.9604644775390625e-08 ;  /* 0x00000001ff047431 */ /* 0x000fe200000001ff */
[----:B------:R-:W-:Y:S01]  /*2410*/  FSETP.GEU.AND P1, PT, |R19|, 6.5827683646048100446e-37, PT ;  /* 0x036000001300780b */ /* 0x000fe20003f2e200 */
[----:B------:R-:W-:Y:S04]  /*2420*/  BSSY.RECONVERGENT B0, `(.L_x_62) ;  /* 0x0000014000007945 */ /* 0x000fe80003800200 */
[----:B0-----:R-:W-:-:S08]  /*2430*/  DFMA R10, -R8, R4, 1 ;  /* 0x3ff00000080a742b */ /* 0x001fd00000000104 */
        /* <DEDUP_REMOVED lines=10> */
[----:B------:R-:W-:Y:S01]  /*24e0*/  MOV R12, R18 ;  /* 0x00000012000c7202 */ /* 0x000fe20000000f00 */
[----:B------:R-:W-:Y:S01]  /*24f0*/  IMAD.MOV.U32 R10, RZ, RZ, R8 ;  /* 0x000000ffff0a7224 */ /* 0x000fe200078e0008 */
[----:B------:R-:W-:Y:S02]  /*2500*/  MOV R13, R19 ;  /* 0x00000013000d7202 */ /* 0x000fe40000000f00 */
[----:B------:R-:W-:Y:S02]  /*2510*/  MOV R11, R9 ;  /* 0x00000009000b7202 */ /* 0x000fe40000000f00 */
[----:B------:R-:W-:-:S07]  /*2520*/  MOV R0, 0x2540 ;  /* 0x0000254000007802 */ /* 0x000fce0000000f00 */
[----:B------:R-:W-:Y:S05]  /*2530*/  CALL.REL.NOINC `($__internal_0_$__cuda_sm20_div_rn_f64_full) ;  /* 0x0000000000207944 */ /* 0x000fea0003c00000 */
[----:B------:R-:W-:Y:S02]  /*2540*/  MOV R4, R20 ;  /* 0x0000001400047202 */ /* 0x000fe40000000f00 */
[----:B------:R-:W-:-:S07]  /*2550*/  MOV R5, R21 ;  /* 0x0000001500057202 */ /* 0x000fce0000000f00 */
.L_x_63:
[----:B------:R-:W-:Y:S05]  /*2560*/  BSYNC.RECONVERGENT B0 ;  /* 0x0000000000007941 */ /* 0x000fea0003800200 */
.L_x_62:
[----:B------:R-:W0:Y:S01]  /*2570*/  LDC.64 R8, c[0x0][0x380] ;  /* 0x0000e000ff087b82 */ /* 0x000e220000000a00 */
[----:B------:R-:W-:Y:S01]  /*2580*/  DADD R2, -R4, R2 ;  /* 0x0000000004027229 */ /* 0x000fe20000000102 */
[----:B0-----:R-:W-:-:S06]  /*2590*/  IMAD.WIDE R6, R6, 0x8, R8 ;  /* 0x0000000806067825 */ /* 0x001fcc00078e0208 */
[----:B------:R-:W-:Y:S01]  /*25a0*/  STG.E.64 desc[UR10][R6.64], R2 ;  /* 0x0000000206007986 */ /* 0x000fe2000c101b0a */
[----:B------:R-:W-:Y:S05]  /*25b0*/  EXIT ;  /* 0x000000000000794d */ /* 0x000fea0003800000 */
        .weak           $__internal_0_$__cuda_sm20_div_rn_f64_full
        .type           $__internal_0_$__cuda_sm20_div_rn_f64_full,@function
        .size           $__internal_0_$__cuda_sm20_div_rn_f64_full,($__internal_1_$__cuda_sm3x_div_rn_noftz_f32_slowpath - $__internal_0_$__cuda_sm20_div_rn_f64_full)
$__internal_0_$__cuda_sm20_div_rn_f64_full:
[C---:B------:R-:W-:Y:S01]  /*25c0*/  FSETP.GEU.AND P0, PT, |R11|.reuse, 1.469367938527859385e-39, PT ;  /* 0x001000000b00780b */ /* 0x040fe20003f0e200 */
[----:B------:R-:W-:Y:S01]  /*25d0*/  BSSY.RECONVERGENT B1, `(.L_x_64) ;  /* 0x0000056000017945 */ /* 0x000fe20003800200 */
[----:B------:R-:W-:Y:S02]  /*25e0*/  LOP3.LUT R4, R11, 0x800fffff, RZ, 0xc0, !PT ;  /* 0x800fffff0b047812 */ /* 0x000fe400078ec0ff */
[----:B------:R-:W-:Y:S02]  /*25f0*/  FSETP.GEU.AND P2, PT, |R13|, 1.469367938527859385e-39, PT ;  /* 0x001000000d00780b */ /* 0x000fe40003f4e200 */
[----:B------:R-:W-:Y:S02]  /*2600*/  LOP3.LUT R5, R4, 0x3ff00000, RZ, 0xfc, !PT ;  /* 0x3ff0000004057812 */ /* 0x000fe400078efcff */
[----:B------:R-:W-:Y:S02]  /*2610*/  MOV R4, R10 ;  /* 0x0000000a00047202 */ /* 0x000fe40000000f00 */
[----:B------:R-:W-:-:S02]  /*2620*/  MOV R20, 0x1 ;  /* 0x0000000100147802 */ /* 0x000fc40000000f00 */
[----:B------:R-:W-:Y:S01]  /*2630*/  LOP3.LUT R7, R13, 0x7ff00000, RZ, 0xc0, !PT ;  /* 0x7ff000000d077812 */ /* 0x000fe200078ec0ff */
[----:B------:R-:W-:Y:S01]  /*2640*/  @!P0 DMUL R4, R10, 8.98846567431157953865e+307 ;  /* 0x7fe000000a048828 */ /* 0x000fe20000000000 */
[----:B------:R-:W-:-:S03]  /*2650*/  LOP3.LUT R26, R11, 0x7ff00000, RZ, 0xc0, !PT ;  /* 0x7ff000000b1a7812 */ /* 0x000fc600078ec0ff */
[----:B------:R-:W-:Y:S02]  /*2660*/  @!P2 LOP3.LUT R16, R11, 0x7ff00000, RZ, 0xc0, !PT ;  /* 0x7ff000000b10a812 */ /* 0x000fe400078ec0ff */
[----:B------:R-:W0:Y:S01]  /*2670*/  MUFU.RCP64H R21, R5 ;  /* 0x0000000500157308 */ /* 0x000e220000001800 */
[C---:B------:R-:W-:Y:S02]  /*2680*/  ISETP.GE.U32.AND P1, PT, R7.reuse, R26, PT ;  /* 0x0000001a0700720c */ /* 0x040fe40003f26070 */
[----:B------:R-:W-:Y:S02]  /*2690*/  @!P2 ISETP.GE.U32.AND P3, PT, R7, R16, PT ;  /* 0x000000100700a20c */ /* 0x000fe40003f66070 */
[----:B------:R-:W-:Y:S02]  /*26a0*/  MOV R16, 0x1ca00000 ;  /* 0x1ca0000000107802 */ /* 0x000fe40000000f00 */
[----:B------:R-:W-:Y:S02]  /*26b0*/  @!P2 MOV R24, RZ ;  /* 0x000000ff0018a202 */ /* 0x000fe40000000f00 */
[----:B------:R-:W-:-:S02]  /*26c0*/  @!P2 SEL R17, R16, 0x63400000, !P3 ;  /* 0x634000001011a807 */ /* 0x000fc40005800000 */
[----:B------:R-:W-:Y:S02]  /*26d0*/  @!P0 LOP3.LUT R26, R5, 0x7ff00000, RZ, 0xc0, !PT ;  /* 0x7ff00000051a8812 */ /* 0x000fe400078ec0ff */
[----:B------:R-:W-:Y:S01]  /*26e0*/  @!P2 LOP3.LUT R17, R17, 0x80000000, R13, 0xf8, !PT ;  /* 0x800000001111a812 */ /* 0x000fe200078ef80d */
[----:B0-----:R-:W-:-:S03]  /*26f0*/  DFMA R14, R20, -R4, 1 ;  /* 0x3ff00000140e742b */ /* 0x001fc60000000804 */
[----:B------:R-:W-:Y:S02]  /*2700*/  @!P2 LOP3.LUT R25, R17, 0x100000, RZ, 0xfc, !PT ;  /* 0x001000001119a812 */ /* 0x000fe400078efcff */
[----:B------:R-:W-:-:S03]  /*2710*/  MOV R17, R7 ;  /* 0x0000000700117202 */ /* 0x000fc60000000f00 */
[----:B------:R-:W-:-:S08]  /*2720*/  DFMA R14, R14, R14, R14 ;  /* 0x0000000e0e0e722b */ /* 0x000fd0000000000e */
[----:B------:R-:W-:Y:S01]  /*2730*/  DFMA R20, R20, R14, R20 ;  /* 0x0000000e1414722b */ /* 0x000fe20000000014 */
[----:B------:R-:W-:Y:S02]  /*2740*/  SEL R15, R16, 0x63400000, !P1 ;  /* 0x63400000100f7807 */ /* 0x000fe40004800000 */
[----:B------:R-:W-:Y:S02]  /*2750*/  MOV R14, R12 ;  /* 0x0000000c000e7202 */ /* 0x000fe40000000f00 */
[----:B------:R-:W-:-:S03]  /*2760*/  LOP3.LUT R15, R15, 0x800fffff, R13, 0xf8, !PT ;  /* 0x800fffff0f0f7812 */ /* 0x000fc600078ef80d */
[----:B------:R-:W-:-:S03]  /*2770*/  DFMA R22, R20, -R4, 1 ;  /* 0x3ff000001416742b */ /* 0x000fc60000000804 */
[----:B------:R-:W-:-:S05]  /*2780*/  @!P2 DFMA R14, R14, 2, -R24 ;  /* 0x400000000e0ea82b */ /* 0x000fca0000000818 */
[----:B------:R-:W-:-:S05]  /*2790*/  DFMA R22, R20, R22, R20 ;  /* 0x000000161416722b */ /* 0x000fca0000000014 */
[----:B------:R-:W-:-:S03]  /*27a0*/  @!P2 LOP3.LUT R17, R15, 0x7ff00000, RZ, 0xc0, !PT ;  /* 0x7ff000000f11a812 */ /* 0x000fc600078ec0ff */
[----:B------:R-:W-:Y:S01]  /*27b0*/  DMUL R20, R22, R14 ;  /* 0x0000000e16147228 */ /* 0x000fe20000000000 */
[----:B------:R-:W-:-:S04]  /*27c0*/  IADD3 R27, PT, PT, R17, -0x1, RZ ;  /* 0xffffffff111b7810 */ /* 0x000fc80007ffe0ff */
[----:B------:R-:W-:Y:S01]  /*27d0*/  ISETP.GT.U32.AND P0, PT, R27, 0x7feffffe, PT ;  /* 0x7feffffe1b00780c */ /* 0x000fe20003f04070 */
[----:B------:R-:W-:Y:S02]  /*27e0*/  VIADD R27, R26, 0xffffffff ;  /* 0xffffffff1a1b7836 */ /* 0x000fe40000000000 */
[----:B------:R-:W-:-:S03]  /*27f0*/  DFMA R24, R20, -R4, R14 ;  /* 0x800000041418722b */ /* 0x000fc6000000000e */
[----:B------:R-:W-:-:S05]  /*2800*/  ISETP.GT.U32.OR P0, PT, R27, 0x7feffffe, P0 ;  /* 0x7feffffe1b00780c */ /* 0x000fca0000704470 */
[----:B------:R-:W-:-:S08]  /*2810*/  DFMA R24, R22, R24, R20 ;  /* 0x000000181618722b */ /* 0x000fd00000000014 */
[----:B------:R-:W-:Y:S05]  /*2820*/  @P0 BRA `(.L_x_65) ;  /* 0x00000000006c0947 */ /* 0x000fea0003800000 */
[----:B------:R-:W-:-:S04]  /*2830*/  LOP3.LUT R20, R11, 0x7ff00000, RZ, 0xc0, !PT ;  /* 0x7ff000000b147812 */ /* 0x000fc800078ec0ff */
[CC--:B------:R-:W-:Y:S02]  /*2840*/  VIADDMNMX R12, R7.reuse, -R20.reuse, 0xb9600000, !PT ;  /* 0xb9600000070c7446 */ /* 0x0c0fe40007800914 */
[----:B------:R-:W-:Y:S02]  /*2850*/  ISETP.GE.U32.AND P0, PT, R7, R20, PT ;  /* 0x000000140700720c */ /* 0x000fe40003f06070 */
[----:B------:R-:W-:Y:S02]  /*2860*/  VIMNMX R7, PT, PT, R12, 0x46a00000, PT ;  /* 0x46a000000c077848 */ /* 0x000fe40003fe0100 */
[----:B------:R-:W-:Y:S02]  /*2870*/  SEL R16, R16, 0x63400000, !P0 ;  /* 0x6340000010107807 */ /* 0x000fe40004000000 */
[----:B------:R-:W-:Y:S02]  /*2880*/  MOV R12, RZ ;  /* 0x000000ff000c7202 */ /* 0x000fe40000000f00 */
[----:B------:R-:W-:-:S04]  /*2890*/  IADD3 R7, PT, PT, -R16, R7, RZ ;  /* 0x0000000710077210 */ /* 0x000fc80007ffe1ff */
[----:B------:R-:W-:-:S06]  /*28a0*/  IADD3 R13, PT, PT, R7, 0x7fe00000, RZ ;  /* 0x7fe00000070d7810 */ /* 0x000fcc0007ffe0ff */
[----:B------:R-:W-:-:S10]  /*28b0*/  DMUL R20, R24, R12 ;  /* 0x0000000c18147228 */ /* 0x000fd40000000000 */
[----:B------:R-:W-:-:S13]  /*28c0*/  FSETP.GTU.AND P0, PT, |R21|, 1.469367938527859385e-39, PT ;  /* 0x001000001500780b */ /* 0x000fda0003f0c200 */
[----:B------:R-:W-:Y:S05]  /*28d0*/  @P0 BRA `(.L_x_66) ;  /* 0x0000000000940947 */ /* 0x000fea0003800000 */
[----:B------:R-:W-:Y:S01]  /*28e0*/  DFMA R4, R24, -R4, R14 ;  /* 0x800000041804722b */ /* 0x000fe2000000000e */
[----:B------:R-:W-:-:S09]  /*28f0*/  MOV R12, RZ ;  /* 0x000000ff000c7202 */ /* 0x000fd20000000f00 */
[C---:B------:R-:W-:Y:S02]  /*2900*/  FSETP.NEU.AND P0, PT, R5.reuse, RZ, PT ;  /* 0x000000ff0500720b */ /* 0x040fe40003f0d000 */
[----:B------:R-:W-:-:S04]  /*2910*/  LOP3.LUT R11, R5, 0x80000000, R11, 0x48, !PT ;  /* 0x80000000050b7812 */ /* 0x000fc800078e480b */
[----:B------:R-:W-:-:S07]  /*2920*/  LOP3.LUT R13, R11, R13, RZ, 0xfc, !PT ;  /* 0x0000000d0b0d7212 */ /* 0x000fce00078efcff */
[----:B------:R-:W-:Y:S05]  /*2930*/  @!P0 BRA `(.L_x_66) ;  /* 0x00000000007c8947 */ /* 0x000fea0003800000 */
[C---:B------:R-:W-:Y:S01]  /*2940*/  IADD3 R5, PT, PT, -R7.reuse, RZ, RZ ;  /* 0x000000ff07057210 */ /* 0x040fe20007ffe1ff */
[----:B------:R-:W-:Y:S01]  /*2950*/  DMUL.RP R12, R24, R12 ;  /* 0x0000000c180c7228 */ /* 0x000fe20000008000 */
[----:B------:R-:W-:Y:S02]  /*2960*/  MOV R4, RZ ;  /* 0x000000ff00047202 */ /* 0x000fe40000000f00 */
[----:B------:R-:W-:-:S04]  /*2970*/  IADD3 R7, PT, PT, -R7, -0x43300000, RZ ;  /* 0xbcd0000007077810 */ /* 0x000fc80007ffe1ff */
[----:B------:R-:W-:-:S03]  /*2980*/  DFMA R4, R20, -R4, R24 ;  /* 0x800000041404722b */ /* 0x000fc60000000018 */
[----:B------:R-:W-:-:S07]  /*2990*/  LOP3.LUT R11, R13, R11, RZ, 0x3c, !PT ;  /* 0x0000000b0d0b7212 */ /* 0x000fce00078e3cff */
[----:B------:R-:W-:-:S04]  /*29a0*/  FSETP.NEU.AND P0, PT, |R5|, R7, PT ;  /* 0x000000070500720b */ /* 0x000fc80003f0d200 */
[----:B------:R-:W-:Y:S02]  /*29b0*/  FSEL R20, R12, R20, !P0 ;  /* 0x000000140c147208 */ /* 0x000fe40004000000 */
[----:B------:R-:W-:Y:S01]  /*29c0*/  FSEL R21, R11, R21, !P0 ;  /* 0x000000150b157208 */ /* 0x000fe20004000000 */
[----:B------:R-:W-:Y:S06]  /*29d0*/  BRA `(.L_x_66) ;  /* 0x0000000000547947 */ /* 0x000fec0003800000 */
.L_x_65:
[----:B------:R-:W-:-:S14]  /*29e0*/  DSETP.NAN.AND P0, PT, R12, R12, PT ;  /* 0x0000000c0c00722a */ /* 0x000fdc0003f08000 */
[----:B------:R-:W-:Y:S05]  /*29f0*/  @P0 BRA `(.L_x_67) ;  /* 0x0000000000440947 */ /* 0x000fea0003800000 */
[----:B------:R-:W-:-:S14]  /*2a00*/  DSETP.NAN.AND P0, PT, R10, R10, PT ;  /* 0x0000000a0a00722a */ /* 0x000fdc0003f08000 */
[----:B------:R-:W-:Y:S05]  /*2a10*/  @P0 BRA `(.L_x_68) ;  /* 0x0000000000300947 */ /* 0x000fea0003800000 */
[----:B------:R-:W-:Y:S02]  /*2a20*/  ISETP.NE.AND P0, PT, R17, R26, PT ;  /* 0x0000001a1100720c */ /* 0x000fe40003f05270 */
[----:B------:R-:W-:Y:S02]  /*2a30*/  MOV R20, 0x0 ;  /* 0x0000000000147802 */ /* 0x000fe40000000f00 */
[----:B------:R-:W-:-:S09]  /*2a40*/  MOV R21, 0xfff80000 ;  /* 0xfff8000000157802 */ /* 0x000fd20000000f00 */
[----:B------:R-:W-:Y:S05]  /*2a50*/  @!P0 BRA `(.L_x_66) ;  /* 0x0000000000348947 */ /* 0x000fea0003800000 */
[----:B------:R-:W-:Y:S02]  /*2a60*/  ISETP.NE.AND P0, PT, R17, 0x7ff00000, PT ;  /* 0x7ff000001100780c */ /* 0x000fe40003f05270 */
[----:B------:R-:W-:Y:S02]  /*2a70*/  LOP3.LUT R21, R13, 0x80000000, R11, 0x48, !PT ;  /* 0x800000000d157812 */ /* 0x000fe400078e480b */
[----:B------:R-:W-:-:S13]  /*2a80*/  ISETP.EQ.OR P0, PT, R26, RZ, !P0 ;  /* 0x000000ff1a00720c */ /* 0x000fda0004702670 */
[----:B------:R-:W-:Y:S02]  /*2a90*/  @P0 LOP3.LUT R4, R21, 0x7ff00000, RZ, 0xfc, !PT ;  /* 0x7ff0000015040812 */ /* 0x000fe400078efcff */
[----:B------:R-:W-:Y:S02]  /*2aa0*/  @!P0 MOV R20, RZ ;  /* 0x000000ff00148202 */ /* 0x000fe40000000f00 */
[----:B------:R-:W-:Y:S01]  /*2ab0*/  @P0 MOV R20, RZ ;  /* 0x000000ff00140202 */ /* 0x000fe20000000f00 */
[----:B------:R-:W-:Y:S01]  /*2ac0*/  @P0 IMAD.MOV.U32 R21, RZ, RZ, R4 ;  /* 0x000000ffff150224 */ /* 0x000fe200078e0004 */
[----:B------:R-:W-:Y:S06]  /*2ad0*/  BRA `(.L_x_66) ;  /* 0x0000000000147947 */ /* 0x000fec0003800000 */
.L_x_68:
[----:B------:R-:W-:Y:S02]  /*2ae0*/  LOP3.LUT R21, R11, 0x80000, RZ, 0xfc, !PT ;  /* 0x000800000b157812 */ /* 0x000fe400078efcff */
[----:B------:R-:W-:Y:S01]  /*2af0*/  MOV R20, R10 ;  /* 0x0000000a00147202 */ /* 0x000fe20000000f00 */
[----:B------:R-:W-:Y:S06]  /*2b00*/  BRA `(.L_x_66) ;  /* 0x0000000000087947 */ /* 0x000fec0003800000 */
.L_x_67:
[----:B------:R-:W-:Y:S02]  /*2b10*/  LOP3.LUT R21, R13, 0x80000, RZ, 0xfc, !PT ;  /* 0x000800000d157812 */ /* 0x000fe400078efcff */
[----:B------:R-:W-:-:S07]  /*2b20*/  MOV R20, R12 ;  /* 0x0000000c00147202 */ /* 0x000fce0000000f00 */
.L_x_66:
[----:B------:R-:W-:Y:S05]  /*2b30*/  BSYNC.RECONVERGENT B1 ;  /* 0x0000000000017941 */ /* 0x000fea0003800200 */
.L_x_64:
[----:B------:R-:W-:Y:S01]  /*2b40*/  HFMA2 R5, -RZ, RZ, 0, 0 ;  /* 0x00000000ff057431 */ /* 0x000fe200000001ff */
[----:B------:R-:W-:-:S04]  /*2b50*/  MOV R4, R0 ;  /* 0x0000000000047202 */ /* 0x000fc80000000f00 */
[----:B------:R-:W-:Y:S05]  /*2b60*/  RET.REL.NODEC R4 `(_Z12createMatrixPdS_i) ;  /* 0xffffffd404247950 */ /* 0x000fea0003c3ffff */
        .weak           $__internal_1_$__cuda_sm3x_div_rn_noftz_f32_slowpath
        .type           $__internal_1_$__cuda_sm3x_div_rn_noftz_f32_slowpath,@function
        .size           $__internal_1_$__cuda_sm3x_div_rn_noftz_f32_slowpath,(.L_x_177 - $__internal_1_$__cuda_sm3x_div_rn_noftz_f32_slowpath)
$__internal_1_$__cuda_sm3x_div_rn_noftz_f32_slowpath:
[----:B------:R-:W-:Y:S01]  /*2b70*/  SHF.R.U32.HI R7, RZ, 0x17, R3 ;  /* 0x00000017ff077819 */ /* 0x000fe20000011603 */
[----:B------:R-:W-:Y:S01]  /*2b80*/  BSSY.RECONVERGENT B0, `(.L_x_69) ;  /* 0x0000063000007945 */ /* 0x000fe20003800200 */
[----:B------:R-:W-:Y:S02]  /*2b90*/  SHF.R.U32.HI R10, RZ, 0x17, R21 ;  /* 0x00000017ff0a7819 */ /* 0x000fe40000011615 */
[----:B------:R-:W-:Y:S02]  /*2ba0*/  LOP3.LUT R7, R7, 0xff, RZ, 0xc0, !PT ;  /* 0x000000ff07077812 */ /* 0x000fe400078ec0ff */
[----:B------:R-:W-:Y:S02]  /*2bb0*/  LOP3.LUT R10, R10, 0xff, RZ, 0xc0, !PT ;  /* 0x000000ff0a0a7812 */ /* 0x000fe400078ec0ff */
[----:B------:R-:W-:Y:S02]  /*2bc0*/  IADD3 R0, PT, PT, R7, -0x1, RZ ;  /* 0xffffffff07007810 */ /* 0x000fe40007ffe0ff */
[----:B------:R-:W-:-:S02]  /*2bd0*/  IADD3 R11, PT, PT, R10, -0x1, RZ ;  /* 0xffffffff0a0b7810 */ /* 0x000fc40007ffe0ff */
[----:B------:R-:W-:Y:S02]  /*2be0*/  ISETP.GT.U32.AND P0, PT, R0, 0xfd, PT ;  /* 0x000000fd0000780c */ /* 0x000fe40003f04070 */
[----:B------:R-:W-:Y:S02]  /*2bf0*/  MOV R12, R3 ;  /* 0x00000003000c7202 */ /* 0x000fe40000000f00 */
[----:B------:R-:W-:-:S13]  /*2c00*/  ISETP.GT.U32.OR P0, PT, R11, 0xfd, P0 ;  /* 0x000000fd0b00780c */ /* 0x000fda0000704470 */
[----:B------:R-:W-:Y:S01]  /*2c10*/  @!P0 MOV R9, RZ ;  /* 0x000000ff00098202 */ /* 0x000fe20000000f00 */
[----:B------:R-:W-:Y:S06]  /*2c20*/  @!P0 BRA `(.L_x_70) ;  /* 0x00000000005c8947 */ /* 0x000fec0003800000 */
[----:B------:R-:W-:Y:S02]  /*2c30*/  FSETP.GTU.FTZ.AND P0, PT, |R21|, +INF , PT ;  /* 0x7f8000001500780b */ /* 0x000fe40003f1c200 */
[----:B------:R-:W-:-:S04]  /*2c40*/  FSETP.GTU.FTZ.AND P1, PT, |R3|, +INF , PT ;  /* 0x7f8000000300780b */ /* 0x000fc80003f3c200 */
[----:B------:R-:W-:-:S13]  /*2c50*/  PLOP3.LUT P0, PT, P0, P1, PT, 0xf8, 0x8f ;  /* 0x00000000008f781c */ /* 0x000fda0000703f70 */
[----:B------:R-:W-:Y:S05]  /*2c60*/  @P0 BRA `(.L_x_71) ;  /* 0x00000004004c0947 */ /* 0x000fea0003800000 */
[----:B------:R-:W-:-:S13]  /*2c70*/  LOP3.LUT P0, RZ, R12, 0x7fffffff, R21, 0xc8, !PT ;  /* 0x7fffffff0cff7812 */ /* 0x000fda000780c815 */
[----:B------:R-:W-:Y:S05]  /*2c80*/  @!P0 BRA `(.L_x_72) ;  /* 0x00000004003c8947 */ /* 0x000fea0003800000 */
[----:B------:R-:W-:Y:S02]  /*2c90*/  FSETP.NEU.FTZ.AND P1, PT, |R21|, +INF , PT ;  /* 0x7f8000001500780b */ /* 0x000fe40003f3d200 */
[----:B------:R-:W-:Y:S02]  /*2ca0*/  FSETP.NEU.FTZ.AND P2, PT, |R3|, +INF , PT ;  /* 0x7f8000000300780b */ /* 0x000fe40003f5d200 */
[----:B------:R-:W-:-:S11]  /*2cb0*/  FSETP.NEU.FTZ.AND P0, PT, |R21|, +INF , PT ;  /* 0x7f8000001500780b */ /* 0x000fd60003f1d200 */
[----:B------:R-:W-:Y:S05]  /*2cc0*/  @!P2 BRA !P1, `(.L_x_72) ;  /* 0x00000004002ca947 */ /* 0x000fea0004800000 */
[----:B------:R-:W-:-:S04]  /*2cd0*/  LOP3.LUT P1, RZ, R21, 0x7fffffff, RZ, 0xc0, !PT ;  /* 0x7fffffff15ff7812 */ /* 0x000fc8000782c0ff */
[----:B------:R-:W-:-:S13]  /*2ce0*/  PLOP3.LUT P1, PT, P2, P1, PT, 0x2f, 0xf2 ;  /* 0x0000000000f2781c */ /* 0x000fda0001722577 */
[----:B------:R-:W-:Y:S05]  /*2cf0*/  @P1 BRA `(.L_x_73) ;  /* 0x0000000400181947 */ /* 0x000fea0003800000 */
[----:B------:R-:W-:-:S04]  /*2d00*/  LOP3.LUT P1, RZ, R12, 0x7fffffff, RZ, 0xc0, !PT ;  /* 0x7fffffff0cff7812 */ /* 0x000fc8000782c0ff */
[----:B------:R-:W-:-:S13]  /*2d10*/  PLOP3.LUT P0, PT, P0, P1, PT, 0x2f, 0xf2 ;  /* 0x0000000000f2781c */ /* 0x000fda0000702577 */
[----:B------:R-:W-:Y:S05]  /*2d20*/  @P0 BRA `(.L_x_74) ;  /* 0x0000000400000947 */ /* 0x000fea0003800000 */
[----:B------:R-:W-:Y:S02]  /*2d30*/  ISETP.GE.AND P0, PT, R11, RZ, PT ;  /* 0x000000ff0b00720c */ /* 0x000fe40003f06270 */
[----:B------:R-:W-:-:S11]  /*2d40*/  ISETP.GE.AND P1, PT, R0, RZ, PT ;  /* 0x000000ff0000720c */ /* 0x000fd60003f26270 */
[----:B------:R-:W-:Y:S01]  /*2d50*/  @P0 MOV R9, RZ ;  /* 0x000000ff00090202 */ /* 0x000fe20000000f00 */
[----:B------:R-:W-:Y:S01]  /*2d60*/  @!P0 FFMA R21, R21, 1.84467440737095516160e+19, RZ ;  /* 0x5f80000015158823 */ /* 0x000fe200000000ff */
[----:B------:R-:W-:Y:S01]  /*2d70*/  @!P0 MOV R9, 0xffffffc0 ;  /* 0xffffffc000098802 */ /* 0x000fe20000000f00 */
[----:B------:R-:W-:-:S04]  /*2d80*/  @!P1 FFMA R12, R3, 1.84467440737095516160e+19, RZ ;  /* 0x5f800000030c9823 */ /* 0x000fc800000000ff */
[----:B------:R-:W-:-:S07]  /*2d90*/  @!P1 VIADD R9, R9, 0x40 ;  /* 0x0000004009099836 */ /* 0x000fce0000000000 */
.L_x_70:
[----:B------:R-:W-:Y:S01]  /*2da0*/  LEA R11, R7, 0xc0800000, 0x17 ;  /* 0xc0800000070b7811 */ /* 0x000fe200078eb8ff */
[----:B------:R-:W-:Y:S01]  /*2db0*/  BSSY.RECONVERGENT B1, `(.L_x_75) ;  /* 0x0000036000017945 */ /* 0x000fe20003800200 */
[----:B------:R-:W-:Y:S02]  /*2dc0*/  IADD3 R10, PT, PT, R10, -0x7f, RZ ;  /* 0xffffff810a0a7810 */ /* 0x000fe40007ffe0ff */
[----:B------:R-:W-:-:S03]  /*2dd0*/  IADD3 R22, PT, PT, -R11, R12, RZ ;  /* 0x0000000c0b167210 */ /* 0x000fc60007ffe1ff */
[----:B------:R-:W-:Y:S01]  /*2de0*/  IMAD R0, R10, -0x800000, R21 ;  /* 0xff8000000a007824 */ /* 0x000fe200078e0215 */
[----:B------:R-:W0:Y:S01]  /*2df0*/  MUFU.RCP R12, R22 ;  /* 0x00000016000c7308 */ /* 0x000e220000001000 */
[----:B------:R-:W-:Y:S01]  /*2e00*/  FADD.FTZ R13, -R22, -RZ ;  /* 0x800000ff160d7221 */ /* 0x000fe20000010100 */
[----:B------:R-:W-:-:S04]  /*2e10*/  IADD3 R10, PT, PT, R10, 0x7f, -R7 ;  /* 0x0000007f0a0a7810 */ /* 0x000fc80007ffe807 */
[----:B------:R-:W-:Y:S01]  /*2e20*/  IADD3 R9, PT, PT, R10, R9, RZ ;  /* 0x000000090a097210 */ /* 0x000fe20007ffe0ff */
[----:B0-----:R-:W-:-:S04]  /*2e30*/  FFMA R11, R12, R13, 1 ;  /* 0x3f8000000c0b7423 */ /* 0x001fc8000000000d */
[----:B------:R-:W-:-:S04]  /*2e40*/  FFMA R11, R12, R11, R12 ;  /* 0x0000000b0c0b7223 */ /* 0x000fc8000000000c */
[----:B------:R-:W-:-:S04]  /*2e50*/  FFMA R12, R0, R11, RZ ;  /* 0x0000000b000c7223 */ /* 0x000fc800000000ff */
[----:B------:R-:W-:-:S04]  /*2e60*/  FFMA R20, R13, R12, R0 ;  /* 0x0000000c0d147223 */ /* 0x000fc80000000000 */
[----:B------:R-:W-:-:S04]  /*2e70*/  FFMA R20, R11, R20, R12 ;  /* 0x000000140b147223 */ /* 0x000fc8000000000c */
[----:B------:R-:W-:-:S04]  /*2e80*/  FFMA R13, R13, R20, R0 ;  /* 0x000000140d0d7223 */ /* 0x000fc80000000000 */
[----:B------:R-:W-:-:S05]  /*2e90*/  FFMA R0, R11, R13, R20 ;  /* 0x0000000d0b007223 */ /* 0x000fca0000000014 */
[----:B------:R-:W-:-:S04]  /*2ea0*/  SHF.R.U32.HI R7, RZ, 0x17, R0 ;  /* 0x00000017ff077819 */ /* 0x000fc80000011600 */
[----:B------:R-:W-:-:S04]  /*2eb0*/  LOP3.LUT R10, R7, 0xff, RZ, 0xc0, !PT ;  /* 0x000000ff070a7812 */ /* 0x000fc800078ec0ff */
[----:B------:R-:W-:-:S04]  /*2ec0*/  IADD3 R7, PT, PT, R10, R9, RZ ;  /* 0x000000090a077210 */ /* 0x000fc80007ffe0ff */
[----:B------:R-:W-:-:S04]  /*2ed0*/  IADD3 R10, PT, PT, R7, -0x1, RZ ;  /* 0xffffffff070a7810 */ /* 0x000fc80007ffe0ff */
[----:B------:R-:W-:-:S13]  /*2ee0*/  ISETP.GE.U32.AND P0, PT, R10, 0xfe, PT ;  /* 0x000000fe0a00780c */ /* 0x000fda0003f06070 */
[----:B------:R-:W-:Y:S05]  /*2ef0*/  @!P0 BRA `(.L_x_76) ;  /* 0x0000000000808947 */ /* 0x000fea0003800000 */
[----:B------:R-:W-:-:S13]  /*2f00*/  ISETP.GT.AND P0, PT, R7, 0xfe, PT ;  /* 0x000000fe0700780c */ /* 0x000fda0003f04270 */
[----:B------:R-:W-:Y:S05]  /*2f10*/  @P0 BRA `(.L_x_77) ;  /* 0x00000000006c0947 */ /* 0x000fea0003800000 */
[----:B------:R-:W-:-:S13]  /*2f20*/  ISETP.GE.AND P0, PT, R7, 0x1, PT ;  /* 0x000000010700780c */ /* 0x000fda0003f06270 */
[----:B------:R-:W-:Y:S05]  /*2f30*/  @P0 BRA `(.L_x_78) ;  /* 0x0000000000740947 */ /* 0x000fea0003800000 */
[----:B------:R-:W-:Y:S02]  /*2f40*/  ISETP.GE.AND P0, PT, R7, -0x18, PT ;  /* 0xffffffe80700780c */ /* 0x000fe40003f06270 */
[----:B------:R-:W-:-:S11]  /*2f50*/  LOP3.LUT R0, R0, 0x80000000, RZ, 0xc0, !PT ;  /* 0x8000000000007812 */ /* 0x000fd600078ec0ff */
[----:B------:R-:W-:Y:S05]  /*2f60*/  @!P0 BRA `(.L_x_78) ;  /* 0x0000000000688947 */ /* 0x000fea0003800000 */
[CCC-:B------:R-:W-:Y:S01]  /*2f70*/  FFMA.RZ R9, R11.reuse, R13.reuse, R20.reuse ;  /* 0x0000000d0b097223 */ /* 0x1c0fe2000000c014 */
[CCC-:B------:R-:W-:Y:S01]  /*2f80*/  FFMA.RP R10, R11.reuse, R13.reuse, R20.reuse ;  /* 0x0000000d0b0a7223 */ /* 0x1c0fe20000008014 */
[----:B------:R-:W-:Y:S01]  /*2f90*/  FFMA.RM R13, R11, R13, R20 ;  /* 0x0000000d0b0d7223 */ /* 0x000fe20000004014 */
[----:B------:R-:W-:Y:S02]  /*2fa0*/  IADD3 R11, PT, PT, R7, 0x20, RZ ;  /* 0x00000020070b7810 */ /* 0x000fe40007ffe0ff */
[----:B------:R-:W-:Y:S02]  /*2fb0*/  LOP3.LUT R9, R9, 0x7fffff, RZ, 0xc0, !PT ;  /* 0x007fffff09097812 */ /* 0x000fe400078ec0ff */
[----:B------:R-:W-:Y:S02]  /*2fc0*/  ISETP.NE.AND P2, PT, R7, RZ, PT ;  /* 0x000000ff0700720c */ /* 0x000fe40003f45270 */
[----:B------:R-:W-:Y:S02]  /*2fd0*/  LOP3.LUT R12, R9, 0x800000, RZ, 0xfc, !PT ;  /* 0x00800000090c7812 */ /* 0x000fe400078efcff */
[----:B------:R-:W-:-:S02]  /*2fe0*/  ISETP.NE.AND P1, PT, R7, RZ, PT ;  /* 0x000000ff0700720c */ /* 0x000fc40003f25270 */
[----:B------:R-:W-:Y:S02]  /*2ff0*/  IADD3 R7, PT, PT, -R7, RZ, RZ ;  /* 0x000000ff07077210 */ /* 0x000fe40007ffe1ff */
[----:B------:R-:W-:Y:S02]  /*3000*/  SHF.L.U32 R11, R12, R11, RZ ;  /* 0x0000000b0c0b7219 */ /* 0x000fe400000006ff */
[----:B------:R-:W-:Y:S02]  /*3010*/  FSETP.NEU.FTZ.AND P0, PT, R10, R13, PT ;  /* 0x0000000d0a00720b */ /* 0x000fe40003f1d000 */
[----:B------:R-:W-:Y:S02]  /*3020*/  SEL R7, R7, RZ, P2 ;  /* 0x000000ff07077207 */ /* 0x000fe40001000000 */
[----:B------:R-:W-:Y:S02]  /*3030*/  ISETP.NE.AND P1, PT, R11, RZ, P1 ;  /* 0x000000ff0b00720c */ /* 0x000fe40000f25270 */
[----:B------:R-:W-:-:S02]  /*3040*/  SHF.R.U32.HI R12, RZ, R7, R12 ;  /* 0x00000007ff0c7219 */ /* 0x000fc4000001160c */
[----:B------:R-:W-:Y:S02]  /*3050*/  PLOP3.LUT P0, PT, P0, P1, PT, 0xf8, 0x8f ;  /* 0x00000000008f781c */ /* 0x000fe40000703f70 */
[----:B------:R-:W-:Y:S02]  /*3060*/  SHF.R.U32.HI R9, RZ, 0x1, R12 ;  /* 0x00000001ff097819 */ /* 0x000fe4000001160c */
[----:B------:R-:W-:-:S04]  /*3070*/  SEL R10, RZ, 0x1, !P0 ;  /* 0x00000001ff0a7807 */ /* 0x000fc80004000000 */
[----:B------:R-:W-:-:S04]  /*3080*/  LOP3.LUT R7, R10, 0x1, R9, 0xf8, !PT ;  /* 0x000000010a077812 */ /* 0x000fc800078ef809 */
[----:B------:R-:W-:-:S04]  /*3090*/  LOP3.LUT R12, R7, R12, RZ, 0xc0, !PT ;  /* 0x0000000c070c7212 */ /* 0x000fc800078ec0ff */
[----:B------:R-:W-:-:S04]  /*30a0*/  IADD3 R9, PT, PT, R9, R12, RZ ;  /* 0x0000000c09097210 */ /* 0x000fc80007ffe0ff */
[----:B------:R-:W-:Y:S01]  /*30b0*/  LOP3.LUT R0, R9, R0, RZ, 0xfc, !PT ;  /* 0x0000000009007212 */ /* 0x000fe200078efcff */
[----:B------:R-:W-:Y:S06]  /*30c0*/  BRA `(.L_x_78) ;  /* 0x0000000000107947 */ /* 0x000fec0003800000 */
.L_x_77:
[----:B------:R-:W-:-:S04]  /*30d0*/  LOP3.LUT R0, R0, 0x80000000, RZ, 0xc0, !PT ;  /* 0x8000000000007812 */ /* 0x000fc800078ec0ff */
[----:B------:R-:W-:Y:S01]  /*30e0*/  LOP3.LUT R0, R0, 0x7f800000, RZ, 0xfc, !PT ;  /* 0x7f80000000007812 */ /* 0x000fe200078efcff */
[----:B------:R-:W-:Y:S06]  /*30f0*/  BRA `(.L_x_78) ;  /* 0x0000000000047947 */ /* 0x000fec0003800000 */
.L_x_76:
[----:B------:R-:W-:-:S07]  /*3100*/  LEA R0, R9, R0, 0x17 ;  /* 0x0000000009007211 */ /* 0x000fce00078eb8ff */
.L_x_78:
[----:B------:R-:W-:Y:S05]  /*3110*/  BSYNC.RECONVERGENT B1 ;  /* 0x0000000000017941 */ /* 0x000fea0003800200 */
.L_x_75:
[----:B------:R-:W-:Y:S05]  /*3120*/  BRA `(.L_x_79) ;  /* 0x0000000000207947 */ /* 0x000fea0003800000 */
.L_x_74:
[----:B------:R-:W-:-:S04]  /*3130*/  LOP3.LUT R12, R12, 0x80000000, R21, 0x48, !PT ;  /* 0x800000000c0c7812 */ /* 0x000fc800078e4815 */
[----:B------:R-:W-:Y:S01]  /*3140*/  LOP3.LUT R0, R12, 0x7f800000, RZ, 0xfc, !PT ;  /* 0x7f8000000c007812 */ /* 0x000fe200078efcff */
[----:B------:R-:W-:Y:S06]  /*3150*/  BRA `(.L_x_79) ;  /* 0x0000000000147947 */ /* 0x000fec0003800000 */
.L_x_73:
[----:B------:R-:W-:Y:S01]  /*3160*/  LOP3.LUT R0, R12, 0x80000000, R21, 0x48, !PT ;  /* 0x800000000c007812 */ /* 0x000fe200078e4815 */
[----:B------:R-:W-:Y:S06]  /*3170*/  BRA `(.L_x_79) ;  /* 0x00000000000c7947 */ /* 0x000fec0003800000 */
.L_x_72:
[----:B------:R-:W0:Y:S01]  /*3180*/  MUFU.RSQ R0, -QNAN ;  /* 0xffc0000000007908 */ /* 0x000e220000001400 */
[----:B------:R-:W-:Y:S05]  /*3190*/  BRA `(.L_x_79) ;  /* 0x0000000000047947 */ /* 0x000fea0003800000 */
.L_x_71:
[----:B------:R-:W-:-:S07]  /*31a0*/  FADD.FTZ R0, R21, R3 ;  /* 0x0000000315007221 */ /* 0x000fce0000010000 */
.L_x_79:
[----:B------:R-:W-:Y:S05]  /*31b0*/  BSYNC.RECONVERGENT B0 ;  /* 0x0000000000007941 */ /* 0x000fea0003800200 */
.L_x_69:
[----:B------:R-:W-:-:S04]  /*31c0*/  HFMA2 R9, -RZ, RZ, 0, 0 ;  /* 0x00000000ff097431 */ /* 0x000fc800000001ff */
[----:B0-----:R-:W-:Y:S05]  /*31d0*/  RET.REL.NODEC R8 `(_Z12createMatrixPdS_i) ;  /* 0xffffffcc08887950 */ /* 0x001fea0003c3ffff */
.L_x_80:
        /* <DEDUP_REMOVED lines=10> */
.L_x_177:


//--------------------- .text._Z8create_FPdS_i    --------------------------
	.section	.text._Z8create_FPdS_i,"ax",@progbits
	.align	128
        .global         _Z8create_FPdS_i
        .type           _Z8create_FPdS_i,@function
        .size           _Z8create_FPdS_i,(.L_x_179 - _Z8create_FPdS_i)
        .other          _Z8create_FPdS_i,@"STO_CUDA_ENTRY STV_DEFAULT"
_Z8create_FPdS_i:
.text._Z8create_FPdS_i:
        /* <DEDUP_REMOVED lines=12> */
[----:B------:R-:W-:Y:S01]  /*00c0*/  VIADD R32, R33, 0x2 ;  /* 0x0000000221207836 */ /* 0x000fe20000000000 */
[----:B------:R-:W-:Y:S01]  /*00d0*/  UISETP.GE.U32.AND UP0, UPT, UR6, 0x4, UPT ;  /* 0x000000040600788c */ /* 0x000fe2000bf06070 */
[----:B------:R-:W-:Y:S01]  /*00e0*/  CS2R R16, SRZ ;  /* 0x0000000000107805 */ /* 0x000fe2000001ff00 */
[----:B------:R-:W-:Y:S01]  /*00f0*/  ULOP3.LUT UR8, UR6, 0x3, URZ, 0xc0, !UPT ;  /* 0x0000000306087892 */ /* 0x000fe2000f8ec0ff */
[----:B------:R-:W1:Y:S01]  /*0100*/  I2F.F64 R8, R32 ;  /* 0x0000002000087312 */ /* 0x000e620000201c00 */
[----:B------:R-:W-:Y:S01]  /*0110*/  UMOV UR4, URZ ;  /* 0x000000ff00047c82 */ /* 0x000fe20008000000 */
[----:B-1----:R-:W-:Y:S02]  /*0120*/  SHF.R.U32.HI R0, RZ, 0x14, R9 ;  /* 0x00000014ff007819 */ /* 0x002fe40000011609 */
[----:B------:R-:W-:Y:S02]  /*0130*/  ISETP.GE.AND P1, PT, R9, RZ, PT ;  /* 0x000000ff0900720c */ /* 0x000fe40003f26270 */
[----:B------:R-:W-:-:S02]  /*0140*/  LOP3.LUT R0, R0, 0x7ff, RZ, 0xc0, !PT ;  /* 0x000007ff00007812 */ /* 0x000fc400078ec0ff */
[----:B------:R-:W-:Y:S02]  /*0150*/  SEL R7, RZ, 0x7ff00000, !P1 ;  /* 0x7ff00000ff077807 */ /* 0x000fe40004800000 */
[----:B------:R-:W-:Y:S01]  /*0160*/  LOP3.LUT R6, R9, 0x7fffffff, RZ, 0xc0, !PT ;  /* 0x7fffffff09067812 */ /* 0x000fe200078ec0ff */
[----:B------:R-:W-:Y:S02]  /*0170*/  VIADD R3, R0, 0xfffffc0c ;  /* 0xfffffc0c00037836 */ /* 0x000fe40000000000 */
[----:B------:R-:W-:-:S03]  /*0180*/  VIADD R5, R7, 0x80000000 ;  /* 0x8000000007057836 */ /* 0x000fc60000000000 */
[CC--:B------:R-:W-:Y:S02]  /*0190*/  SHF.L.U32 R31, R8.reuse, R3.reuse, RZ ;  /* 0x00000003081f7219 */ /* 0x0c0fe400000006ff */
[----:B------:R-:W-:Y:S02]  /*01a0*/  SHF.L.U64.HI R30, R8, R3, R9 ;  /* 0x00000003081e7219 */ /* 0x000fe40000010209 */
[----:B------:R-:W-:-:S04]  /*01b0*/  ISETP.NE.U32.AND P0, PT, R31, RZ, PT ;  /* 0x000000ff1f00720c */ /* 0x000fc80003f05070 */
[----:B------:R-:W-:-:S13]  /*01c0*/  ISETP.NE.AND.EX P0, PT, R30, -0x80000000, PT, P0 ;  /* 0x800000001e00780c */ /* 0x000fda0003f05300 */
[----:B------:R-:W-:Y:S01]  /*01d0*/  DSETP.NEU.AND P0, PT, |R8|, 0.5, !P0 ;  /* 0x3fe000000800742a */ /* 0x000fe2000470d200 */
[----:B------:R-:W-:-:S13]  /*01e0*/  BRA.U !UP0, `(.L_x_82) ;  /* 0x0000000d085c7547 */ /* 0x000fda000b800000 */
[----:B------:R-:W1:Y:S01]  /*01f0*/  LDCU.64 UR10, c[0x0][0x380] ;  /* 0x00007000ff0a77ac */ /* 0x000e620008000a00 */
[----:B------:R-:W-:Y:S01]  /*0200*/  CS2R R16, SRZ ;  /* 0x0000000000107805 */ /* 0x000fe2000001ff00 */
[----:B------:R-:W-:-:S04]  /*0210*/  ULOP3.LUT UR4, UR6, 0x7ffffffc, URZ, 0xc0, !UPT ;  /* 0x7ffffffc06047892 */ /* 0x000fc8000f8ec0ff */
[----:B------:R-:W-:Y:S02]  /*0220*/  UIADD3 UR7, UPT, UPT, -UR4, URZ, URZ ;  /* 0x000000ff04077290 */ /* 0x000fe4000fffe1ff */
[----:B-1----:R-:W-:-:S04]  /*0230*/  UIADD3 UR5, UP0, UPT, UR10, 0x10, URZ ;  /* 0x000000100a057890 */ /* 0x002fc8000ff1e0ff */
[----:B------:R-:W-:Y:S02]  /*0240*/  UIADD3.X UR6, UPT, UPT, URZ, UR11, URZ, UP0, !UPT ;  /* 0x0000000bff067290 */ /* 0x000fe400087fe4ff */
[----:B------:R-:W-:-:S04]  /*0250*/  IMAD.U32 R10, RZ, RZ, UR5 ;  /* 0x00000005ff0a7e24 */ /* 0x000fc8000f8e00ff */
[----:B------:R-:W-:-:S07]  /*0260*/  IMAD.U32 R11, RZ, RZ, UR6 ;  /* 0x00000006ff0b7e24 */ /* 0x000fce000f8e00ff */
.L_x_98:
[----:B0-----:R-:W2:Y:S01]  /*0270*/  LDG.E.64 R12, desc[UR12][R10.64+-0x10] ;  /* 0xfffff00c0a0c7981 */ /* 0x001ea2000c1e1b00 */
[----:B------:R-:W-:Y:S01]  /*0280*/  ISETP.NE.U32.AND P4, PT, R31, RZ, PT ;  /* 0x000000ff1f00720c */ /* 0x000fe20003f85070 */
[----:B------:R-:W-:Y:S01]  /*0290*/  BSSY.RECONVERGENT B0, `(.L_x_83) ;  /* 0x0000009000007945 */ /* 0x000fe20003800200 */
[----:B------:R-:W-:Y:S01]  /*02a0*/  ISETP.GE.AND P3, PT, R9, RZ, PT ;  /* 0x000000ff0900720c */ /* 0x000fe20003f66270 */
[----:B------:R-:W-:Y:S01]  /*02b0*/  IMAD.MOV.U32 R3, RZ, RZ, R8 ;  /* 0x000000ffff037224 */ /* 0x000fe200078e0008 */
[----:B------:R-:W-:Y:S01]  /*02c0*/  ISETP.NE.AND.EX P4, PT, R30, -0x80000000, PT, P4 ;  /* 0x800000001e00780c */ /* 0x000fe20003f85340 */
[----:B------:R-:W-:Y:S01]  /*02d0*/  IMAD.MOV.U32 R2, RZ, RZ, R9 ;  /* 0x000000ffff027224 */ /* 0x000fe200078e0009 */
[----:B------:R-:W-:Y:S01]  /*02e0*/  MOV R34, 0x320 ;  /* 0x0000032000227802 */ /* 0x000fe20000000f00 */
[----:B--2---:R-:W-:-:S10]  /*02f0*/  DADD R20, -RZ, |R12| ;  /* 0x00000000ff147229 */ /* 0x004fd4000000050c */
[----:B------:R-:W-:-:S07]  /*0300*/  IMAD.MOV.U32 R4, RZ, RZ, R21 ;  /* 0x000000ffff047224 */ /* 0x000fce00078e0015 */
[----:B------:R-:W-:Y:S05]  /*0310*/  CALL.REL.NOINC `($_Z8create_FPdS_i$__internal_accurate_pow) ;  /* 0x0000001400f07944 */ /* 0x000fea0003c00000 */
[----:B------:R-:W-:Y:S05]  /*0320*/  BSYNC.RECONVERGENT B0 ;  /* 0x0000000000007941 */ /* 0x000fea0003800200 */
.L_x_83:
[----:B------:R0:W5:Y:S01]  /*0330*/  LDG.E.64 R14, desc[UR12][R10.64+-0x8] ;  /* 0xfffff80c0a0e7981 */ /* 0x000162000c1e1b00 */
[----:B------:R-:W-:Y:S01]  /*0340*/  DADD R20, R8, R12 ;  /* 0x0000000008147229 */ /* 0x000fe2000000000c */
[C---:B------:R-:W-:Y:S01]  /*0350*/  SEL R23, R13.reuse, RZ, P0 ;  /* 0x000000ff0d177207 */ /* 0x040fe20000000000 */
[C---:B------:R-:W-:Y:S01]  /*0360*/  DSETP.NEU.AND P5, PT, R12.reuse, RZ, PT ;  /* 0x000000ff0c00722a */ /* 0x040fe20003fad000 */
[----:B------:R-:W-:Y:S01]  /*0370*/  ISETP.GE.AND P2, PT, R13, RZ, PT ;  /* 0x000000ff0d00720c */ /* 0x000fe20003f46270 */
[----:B------:R-:W-:Y:S01]  /*0380*/  DADD R18, -RZ, -R2 ;  /* 0x00000000ff127229 */ /* 0x000fe20000000902 */
[----:B------:R-:W-:Y:S01]  /*0390*/  @!P3 LOP3.LUT R23, R23, 0x7ff00000, RZ, 0xfc, !PT ;  /* 0x7ff000001717b812 */ /* 0x000fe200078efcff */
[----:B------:R-:W-:Y:S01]  /*03a0*/  BSSY.RECONVERGENT B0, `(.L_x_84) ;  /* 0x000001a000007945 */ /* 0x000fe20003800200 */
[----:B------:R-:W-:Y:S01]  /*03b0*/  DSETP.NEU.AND P1, PT, R12, 1, PT ;  /* 0x3ff000000c00742a */ /* 0x000fe20003f2d000 */
[----:B------:R-:W-:Y:S02]  /*03c0*/  ISETP.NE.AND P3, PT, R32, RZ, PT ;  /* 0x000000ff2000720c */ /* 0x000fe40003f65270 */
[----:B------:R-:W-:-:S04]  /*03d0*/  LOP3.LUT R20, R21, 0x7ff00000, RZ, 0xc0, !PT ;  /* 0x7ff0000015147812 */ /* 0x000fc800078ec0ff */
[----:B------:R-:W-:Y:S02]  /*03e0*/  ISETP.NE.AND P6, PT, R20, 0x7ff00000, PT ;  /* 0x7ff000001400780c */ /* 0x000fe40003fc5270 */
[-C--:B------:R-:W-:Y:S02]  /*03f0*/  FSEL R0, R19, R3.reuse, !P4 ;  /* 0x0000000313007208 */ /* 0x080fe40006000000 */
[----:B------:R-:W-:Y:S02]  /*0400*/  FSEL R19, R18, R2, !P4 ;  /* 0x0000000212137208 */ /* 0x000fe40006000000 */
[----:B------:R-:W-:Y:S02]  /*0410*/  @P5 FSEL R23, R0, R3, !P2 ;  /* 0x0000000300175208 */ /* 0x000fe40005000000 */
[----:B------:R-:W-:Y:S02]  /*0420*/  SEL R0, RZ, 0xffffffff, !P0 ;  /* 0xffffffffff007807 */ /* 0x000fe40004000000 */
[----:B------:R-:W-:-:S02]  /*0430*/  SEL R3, RZ, 0xffffffff, P4 ;  /* 0xffffffffff037807 */ /* 0x000fc40002000000 */
[----:B------:R-:W-:Y:S02]  /*0440*/  FSEL R2, R19, R2, !P2 ;  /* 0x0000000213027208 */ /* 0x000fe40005000000 */
[----:B------:R-:W-:Y:S01]  /*0450*/  SEL R4, R0, R3, !P5 ;  /* 0x0000000300047207 */ /* 0x000fe20006800000 */
[----:B------:R-:W-:Y:S01]  /*0460*/  IMAD.MOV.U32 R3, RZ, RZ, R23 ;  /* 0x000000ffff037224 */ /* 0x000fe200078e0017 */
[----:B------:R-:W-:Y:S01]  /*0470*/  FSEL R2, R2, RZ, P5 ;  /* 0x000000ff02027208 */ /* 0x000fe20002800000 */
[----:B0-----:R-:W-:Y:S06]  /*0480*/  @P6 BRA `(.L_x_85) ;  /* 0x00000000002c6947 */ /* 0x001fec0003800000 */
[----:B------:R-:W-:-:S14]  /*0490*/  DSETP.NAN.AND P4, PT, R12, R12, PT ;  /* 0x0000000c0c00722a */ /* 0x000fdc0003f88000 */
[----:B------:R-:W-:Y:S01]  /*04a0*/  @P4 DADD R2, R8, R12 ;  /* 0x0000000008024229 */ /* 0x000fe2000000000c */
[----:B------:R-:W-:Y:S10]  /*04b0*/  @P4 BRA `(.L_x_85) ;  /* 0x0000000000204947 */ /* 0x000ff40003800000 */
[----:B------:R-:W-:Y:S01]  /*04c0*/  DSETP.NEU.AND P5, PT, |R12|, +INF , PT ;  /* 0x7ff000000c00742a */ /* 0x000fe20003fad200 */
[----:B------:R-:W-:-:S04]  /*04d0*/  LOP3.LUT R4, R4, 0x1, RZ, 0xc0, !PT ;  /* 0x0000000104047812 */ /* 0x000fc800078ec0ff */
[----:B------:R-:W-:-:S09]  /*04e0*/  ISETP.NE.U32.AND P6, PT, R4, 0x1, PT ;  /* 0x000000010400780c */ /* 0x000fd20003fc5070 */
[----:B------:R-:W-:Y:S01]  /*04f0*/  @!P5 ISETP.NE.AND P4, PT, R6, 0x3fe00000, PT ;  /* 0x3fe000000600d80c */ /* 0x000fe20003f85270 */
[----:B------:R-:W-:-:S03]  /*0500*/  @!P5 IMAD.MOV.U32 R2, RZ, RZ, RZ ;  /* 0x000000ffff02d224 */ /* 0x000fc600078e00ff */
[----:B------:R-:W-:-:S04]  /*0510*/  @!P5 SEL R4, R5, R7, P4 ;  /* 0x000000070504d207 */ /* 0x000fc80002000000 */
[----:B------:R-:W-:-:S04]  /*0520*/  @!P5 SEL R4, R4, R7, !P6 ;  /* 0x000000070404d207 */ /* 0x000fc80007000000 */
[----:B------:R-:W-:-:S07]  /*0530*/  @!P5 SEL R3, R4, R7, !P2 ;  /* 0x000000070403d207 */ /* 0x000fce0005000000 */
.L_x_85:
[----:B------:R-:W-:Y:S05]  /*0540*/  BSYNC.RECONVERGENT B0 ;  /* 0x0000000000007941 */ /* 0x000fea0003800200 */
.L_x_84:
[----:B------:R-:W-:Y:S01]  /*0550*/  FSEL R2, R2, RZ, P3 ;  /* 0x000000ff02027208 */ /* 0x000fe20001800000 */
[----:B-----5:R-:W-:Y:S01]  /*0560*/  DADD R20, -RZ, |R14| ;  /* 0x00000000ff147229 */ /* 0x020fe2000000050e */
[----:B------:R-:W-:Y:S01]  /*0570*/  FSEL R3, R3, 1.875, P3 ;  /* 0x3ff0000003037808 */ /* 0x000fe20001800000 */
[----:B------:R-:W-:Y:S01]  /*0580*/  BSSY.RECONVERGENT B0, `(.L_x_86) ;  /* 0x000000c000007945 */ /* 0x000fe20003800200 */
[----:B------:R-:W-:Y:S02]  /*0590*/  FSEL R2, R2, RZ, P1 ;  /* 0x000000ff02027208 */ /* 0x000fe40000800000 */
[----:B------:R-:W-:Y:S02]  /*05a0*/  FSEL R3, R3, 1.875, P1 ;  /* 0x3ff0000003037808 */ /* 0x000fe40000800000 */
[----:B------:R-:W-:Y:S02]  /*05b0*/  ISETP.NE.U32.AND P4, PT, R31, RZ, PT ;  /* 0x000000ff1f00720c */ /* 0x000fe40003f85070 */
[----:B------:R-:W-:Y:S01]  /*05c0*/  ISETP.GE.AND P3, PT, R9, RZ, PT ;  /* 0x000000ff0900720c */ /* 0x000fe20003f66270 */
[----:B------:R-:W-:Y:S01]  /*05d0*/  IMAD.MOV.U32 R4, RZ, RZ, R21 ;  /* 0x000000ffff047224 */ /* 0x000fe200078e0015 */
[----:B------:R-:W-:Y:S01]  /*05e0*/  DADD R16, R16, R2 ;  /* 0x0000000010107229 */ /* 0x000fe20000000002 */
[----:B------:R-:W-:Y:S01]  /*05f0*/  ISETP.NE.AND.EX P4, PT, R30, -0x80000000, PT, P4 ;  /* 0x800000001e00780c */ /* 0x000fe20003f85340 */
[----:B------:R-:W-:Y:S01]  /*0600*/  IMAD.MOV.U32 R3, RZ, RZ, R8 ;  /* 0x000000ffff037224 */ /* 0x000fe200078e0008 */
[----:B------:R-:W-:Y:S01]  /*0610*/  MOV R34, 0x640 ;  /* 0x0000064000227802 */ /* 0x000fe20000000f00 */
[----:B------:R-:W-:-:S10]  /*0620*/  IMAD.MOV.U32 R2, RZ, RZ, R9 ;  /* 0x000000ffff027224 */ /* 0x000fd400078e0009 */
[----:B------:R-:W-:Y:S05]  /*0630*/  CALL.REL.NOINC `($_Z8create_FPdS_i$__internal_accurate_pow) ;  /* 0x0000001400287944 */ /* 0x000fea0003c00000 */
[----:B------:R-:W-:Y:S05]  /*0640*/  BSYNC.RECONVERGENT B0 ;  /* 0x0000000000007941 */ /* 0x000fea0003800200 */
.L_x_86:
[----:B------:R-:W-:Y:S01]  /*0650*/  DADD R18, R8, R14 ;  /* 0x0000000008127229 */ /* 0x000fe2000000000e */
[----:B------:R-:W-:Y:S01]  /*0660*/  ISETP.GE.AND P1, PT, R15, RZ, PT ;  /* 0x000000ff0f00720c */ /* 0x000fe20003f26270 */
[----:B------:R-:W-:Y:S01]  /*0670*/  DADD R12, -RZ, -R2 ;  /* 0x00000000ff0c7229 */ /* 0x000fe20000000902 */
[----:B------:R-:W-:Y:S01]  /*0680*/  BSSY.RECONVERGENT B0, `(.L_x_87) ;  /* 0x000001c000007945 */ /* 0x000fe20003800200 */
[----:B------:R-:W-:-:S06]  /*0690*/  DSETP.NEU.AND P2, PT, R14, RZ, PT ;  /* 0x000000ff0e00722a */ /* 0x000fcc0003f4d000 */
[----:B------:R-:W-:Y:S02]  /*06a0*/  LOP3.LUT R18, R19, 0x7ff00000, RZ, 0xc0, !PT ;  /* 0x7ff0000013127812 */ /* 0x000fe400078ec0ff */
[----:B------:R-:W-:Y:S02]  /*06b0*/  SEL R19, R15, RZ, P0 ;  /* 0x000000ff0f137207 */ /* 0x000fe40000000000 */
[----:B------:R-:W-:Y:S02]  /*06c0*/  FSEL R21, R12, R2, !P4 ;  /* 0x000000020c157208 */ /* 0x000fe40006000000 */
[----:B------:R-:W-:Y:S02]  /*06d0*/  @!P3 LOP3.LUT R19, R19, 0x7ff00000, RZ, 0xfc, !PT ;  /* 0x7ff000001313b812 */ /* 0x000fe400078efcff */
[----:B------:R-:W-:Y:S02]  /*06e0*/  ISETP.NE.AND P3, PT, R18, 0x7ff00000, PT ;  /* 0x7ff000001200780c */ /* 0x000fe40003f65270 */
[----:B------:R-:W-:-:S02]  /*06f0*/  FSEL R12, R13, R3, !P4 ;  /* 0x000000030d0c7208 */ /* 0x000fc40006000000 */
[----:B------:R-:W-:Y:S02]  /*0700*/  FSEL R2, R21, R2, !P1 ;  /* 0x0000000215027208 */ /* 0x000fe40004800000 */
[----:B------:R-:W-:Y:S02]  /*0710*/  @P2 FSEL R19, R12, R3, !P1 ;  /* 0x000000030c132208 */ /* 0x000fe40004800000 */
[----:B------:R-:W-:Y:S02]  /*0720*/  SEL R3, RZ, 0xffffffff, P4 ;  /* 0xffffffffff037807 */ /* 0x000fe40002000000 */
[----:B------:R-:W-:Y:S02]  /*0730*/  FSEL R2, R2, RZ, P2 ;  /* 0x000000ff02027208 */ /* 0x000fe40001000000 */
[----:B------:R-:W-:Y:S01]  /*0740*/  SEL R4, R0, R3, !P2 ;  /* 0x0000000300047207 */ /* 0x000fe20005000000 */
[----:B------:R-:W-:Y:S01]  /*0750*/  IMAD.MOV.U32 R3, RZ, RZ, R19 ;  /* 0x000000ffff037224 */ /* 0x000fe200078e0013 */
[----:B------:R-:W-:Y:S06]  /*0760*/  @P3 BRA `(.L_x_88) ;  /* 0x0000000000343947 */ /* 0x000fec0003800000 */
[----:B------:R-:W-:-:S14]  /*0770*/  DSETP.NAN.AND P2, PT, R14, R14, PT ;  /* 0x0000000e0e00722a */ /* 0x000fdc0003f48000 */
[----:B------:R-:W-:Y:S05]  /*0780*/  @P2 BRA `(.L_x_89) ;  /* 0x0000000000282947 */ /* 0x000fea0003800000 */
[----:B------:R-:W-:-:S14]  /*0790*/  DSETP.NEU.AND P2, PT, |R14|, +INF , PT ;  /* 0x7ff000000e00742a */ /* 0x000fdc0003f4d200 */
[----:B------:R-:W-:Y:S05]  /*07a0*/  @P2 BRA `(.L_x_88) ;  /* 0x0000000000242947 */ /* 0x000fea0003800000 */
[----:B------:R-:W-:Y:S02]  /*07b0*/  LOP3.LUT R4, R4, 0x1, RZ, 0xc0, !PT ;  /* 0x0000000104047812 */ /* 0x000fe400078ec0ff */
[----:B------:R-:W-:Y:S02]  /*07c0*/  ISETP.NE.AND P3, PT, R6, 0x3fe00000, PT ;  /* 0x3fe000000600780c */ /* 0x000fe40003f65270 */
[----:B------:R-:W-:Y:S02]  /*07d0*/  ISETP.NE.U32.AND P2, PT, R4, 0x1, PT ;  /* 0x000000010400780c */ /* 0x000fe40003f45070 */
[----:B------:R-:W-:-:S04]  /*07e0*/  SEL R2, R5, R7, P3 ;  /* 0x0000000705027207 */ /* 0x000fc80001800000 */
[----:B------:R-:W-:-:S04]  /*07f0*/  SEL R2, R2, R7, !P2 ;  /* 0x0000000702027207 */ /* 0x000fc80005000000 */
[----:B------:R-:W-:Y:S01]  /*0800*/  SEL R3, R2, R7, !P1 ;  /* 0x0000000702037207 */ /* 0x000fe20004800000 */
[----:B------:R-:W-:Y:S01]  /*0810*/  IMAD.MOV.U32 R2, RZ, RZ, RZ ;  /* 0x000000ffff027224 */ /* 0x000fe200078e00ff */
[----:B------:R-:W-:Y:S06]  /*0820*/  BRA `(.L_x_88) ;  /* 0x0000000000047947 */ /* 0x000fec0003800000 */
.L_x_89:
[----:B------:R-:W-:-:S11]  /*0830*/  DADD R2, R8, R14 ;  /* 0x0000000008027229 */ /* 0x000fd6000000000e */
.L_x_88:
[----:B------:R-:W-:Y:S05]  /*0840*/  BSYNC.RECONVERGENT B0 ;  /* 0x0000000000007941 */ /* 0x000fea0003800200 */
.L_x_87:
[----:B------:R-:W2:Y:S01]  /*0850*/  LDG.E.64 R12, desc[UR12][R10.64] ;  /* 0x0000000c0a0c7981 */ /* 0x000ea2000c1e1b00 */
[----:B------:R-:W-:Y:S01]  /*0860*/  ISETP.NE.AND P2, PT, R32, RZ, PT ;  /* 0x000000ff2000720c */ /* 0x000fe20003f45270 */
[----:B------:R-:W-:Y:S01]  /*0870*/  DSETP.NEU.AND P1, PT, R14, 1, PT ;  /* 0x3ff000000e00742a */ /* 0x000fe20003f2d000 */
[----:B------:R-:W-:Y:S01]  /*0880*/  ISETP.NE.U32.AND P4, PT, R31, RZ, PT ;  /* 0x000000ff1f00720c */ /* 0x000fe20003f85070 */
[----:B------:R-:W-:Y:S01]  /*0890*/  BSSY.RECONVERGENT B0, `(.L_x_90) ;  /* 0x000000e000007945 */ /* 0x000fe20003800200 */
[----:B------:R-:W-:Y:S02]  /*08a0*/  FSEL R14, R2, RZ, P2 ;  /* 0x000000ff020e7208 */ /* 0x000fe40001000000 */
[----:B------:R-:W-:Y:S01]  /*08b0*/  FSEL R2, R3, 1.875, P2 ;  /* 0x3ff0000003027808 */ /* 0x000fe20001000000 */
[----:B------:R-:W-:Y:S01]  /*08c0*/  IMAD.MOV.U32 R3, RZ, RZ, R8 ;  /* 0x000000ffff037224 */ /* 0x000fe200078e0008 */
[----:B------:R-:W-:Y:S02]  /*08d0*/  FSEL R14, R14, RZ, P1 ;  /* 0x000000ff0e0e7208 */ /* 0x000fe40000800000 */
[----:B------:R-:W-:Y:S01]  /*08e0*/  FSEL R15, R2, 1.875, P1 ;  /* 0x3ff00000020f7808 */ /* 0x000fe20000800000 */
[----:B------:R-:W-:Y:S01]  /*08f0*/  IMAD.MOV.U32 R2, RZ, RZ, R9 ;  /* 0x000000ffff027224 */ /* 0x000fe200078e0009 */
[----:B------:R-:W-:-:S02]  /*0900*/  ISETP.GE.AND P3, PT, R9, RZ, PT ;  /* 0x000000ff0900720c */ /* 0x000fc40003f66270 */
[----:B------:R-:W-:Y:S02]  /*0910*/  ISETP.NE.AND.EX P4, PT, R30, -0x80000000, PT, P4 ;  /* 0x800000001e00780c */ /* 0x000fe40003f85340 */
[----:B------:R-:W-:Y:S01]  /*0920*/  DADD R14, R16, R14 ;  /* 0x00000000100e7229 */ /* 0x000fe2000000000e */
[----:B------:R-:W-:Y:S01]  /*0930*/  MOV R34, 0x970 ;  /* 0x0000097000227802 */ /* 0x000fe20000000f00 */
[----:B--2---:R-:W-:-:S10]  /*0940*/  DADD R20, -RZ, |R12| ;  /* 0x00000000ff147229 */ /* 0x004fd4000000050c */
[----:B------:R-:W-:-:S07]  /*0950*/  IMAD.MOV.U32 R4, RZ, RZ, R21 ;  /* 0x000000ffff047224 */ /* 0x000fce00078e0015 */
[----:B------:R-:W-:Y:S05]  /*0960*/  CALL.REL.NOINC `($_Z8create_FPdS_i$__internal_accurate_pow) ;  /* 0x00000010005c7944 */ /* 0x000fea0003c00000 */
[----:B------:R-:W-:Y:S05]  /*0970*/  BSYNC.RECONVERGENT B0 ;  /* 0x0000000000007941 */ /* 0x000fea0003800200 */
.L_x_90:
        /* <DEDUP_REMOVED lines=30> */
.L_x_93:
[----:B------:R-:W-:-:S11]  /*0b60*/  DADD R2, R8, R12 ;  /* 0x0000000008027229 */ /* 0x000fd6000000000c */
.L_x_92:
[----:B------:R-:W-:Y:S05]  /*0b70*/  BSYNC.RECONVERGENT B0 ;  /* 0x0000000000007941 */ /* 0x000fea0003800200 */
.L_x_91:
[----:B------:R-:W2:Y:S01]  /*0b80*/  LDG.E.64 R16, desc[UR12][R10.64+0x8] ;  /* 0x0000080c0a107981 */ /* 0x000ea2000c1e1b00 */
[----:B------:R-:W-:Y:S01]  /*0b90*/  ISETP.NE.AND P2, PT, R32, RZ, PT ;  /* 0x000000ff2000720c */ /* 0x000fe20003f45270 */
[----:B------:R-:W-:Y:S01]  /*0ba0*/  DSETP.NEU.AND P1, PT, R12, 1, PT ;  /* 0x3ff000000c00742a */ /* 0x000fe20003f2d000 */
[----:B------:R-:W-:Y:S01]  /*0bb0*/  ISETP.NE.U32.AND P4, PT, R31, RZ, PT ;  /* 0x000000ff1f00720c */ /* 0x000fe20003f85070 */
[----:B------:R-:W-:Y:S01]  /*0bc0*/  BSSY.RECONVERGENT B0, `(.L_x_94) ;  /* 0x000000e000007945 */ /* 0x000fe20003800200 */
[----:B------:R-:W-:Y:S02]  /*0bd0*/  FSEL R2, R2, RZ, P2 ;  /* 0x000000ff02027208 */ /* 0x000fe40001000000 */
[----:B------:R-:W-:Y:S02]  /*0be0*/  FSEL R3, R3, 1.875, P2 ;  /* 0x3ff0000003037808 */ /* 0x000fe40001000000 */
[----:B------:R-:W-:Y:S02]  /*0bf0*/  FSEL R2, R2, RZ, P1 ;  /* 0x000000ff02027208 */ /* 0x000fe40000800000 */
[----:B------:R-:W-:-:S02]  /*0c00*/  FSEL R3, R3, 1.875, P1 ;  /* 0x3ff0000003037808 */ /* 0x000fc40000800000 */
[----:B------:R-:W-:Y:S02]  /*0c10*/  ISETP.GE.AND P3, PT, R9, RZ, PT ;  /* 0x000000ff0900720c */ /* 0x000fe40003f66270 */
[----:B------:R-:W-:Y:S02]  /*0c20*/  ISETP.NE.AND.EX P4, PT, R30, -0x80000000, PT, P4 ;  /* 0x800000001e00780c */ /* 0x000fe40003f85340 */
[----:B------:R-:W-:Y:S01]  /*0c30*/  DADD R14, R14, R2 ;  /* 0x000000000e0e7229 */ /* 0x000fe20000000002 */
[----:B------:R-:W-:Y:S01]  /*0c40*/  MOV R34, 0xca0 ;  /* 0x00000ca000227802 */ /* 0x000fe20000000f00 */
[----:B------:R-:W-:Y:S02]  /*0c50*/  IMAD.MOV.U32 R3, RZ, RZ, R8 ;  /* 0x000000ffff037224 */ /* 0x000fe400078e0008 */
[----:B------:R-:W-:Y:S01]  /*0c60*/  IMAD.MOV.U32 R2, RZ, RZ, R9 ;  /* 0x000000ffff027224 */ /* 0x000fe200078e0009 */
[----:B--2---:R-:W-:-:S10]  /*0c70*/  DADD R20, -RZ, |R16| ;  /* 0x00000000ff147229 */ /* 0x004fd40000000510 */
[----:B------:R-:W-:-:S07]  /*0c80*/  IMAD.MOV.U32 R4, RZ, RZ, R21 ;  /* 0x000000ffff047224 */ /* 0x000fce00078e0015 */
[----:B------:R-:W-:Y:S05]  /*0c90*/  CALL.REL.NOINC `($_Z8create_FPdS_i$__internal_accurate_pow) ;  /* 0x0000000c00907944 */ /* 0x000fea0003c00000 */
[----:B------:R-:W-:Y:S05]  /*0ca0*/  BSYNC.RECONVERGENT B0 ;  /* 0x0000000000007941 */ /* 0x000fea0003800200 */
.L_x_94:
[----:B------:R-:W-:Y:S01]  /*0cb0*/  DADD R18, R8, R16 ;  /* 0x0000000008127229 */ /* 0x000fe20000000010 */
[C---:B------:R-:W-:Y:S01]  /*0cc0*/  SEL R21, R17.reuse, RZ, P0 ;  /* 0x000000ff11157207 */ /* 0x040fe20000000000 */
[----:B------:R-:W-:Y:S01]  /*0cd0*/  DADD R12, -RZ, -R2 ;  /* 0x00000000ff0c7229 */ /* 0x000fe20000000902 */
[----:B------:R-:W-:Y:S01]  /*0ce0*/  ISETP.GE.AND P1, PT, R17, RZ, PT ;  /* 0x000000ff1100720c */ /* 0x000fe20003f26270 */
[----:B------:R-:W-:Y:S01]  /*0cf0*/  DSETP.NEU.AND P2, PT, R16, RZ, PT ;  /* 0x000000ff1000722a */ /* 0x000fe20003f4d000 */
[----:B------:R-:W-:Y:S01]  /*0d00*/  @!P3 LOP3.LUT R21, R21, 0x7ff00000, RZ, 0xfc, !PT ;  /* 0x7ff000001515b812 */ /* 0x000fe200078efcff */
[----:B------:R-:W-:Y:S04]  /*0d10*/  BSSY.RECONVERGENT B0, `(.L_x_95) ;  /* 0x0000018000007945 */ /* 0x000fe80003800200 */
[----:B------:R-:W-:-:S02]  /*0d20*/  LOP3.LUT R18, R19, 0x7ff00000, RZ, 0xc0, !PT ;  /* 0x7ff0000013127812 */ /* 0x000fc400078ec0ff */
[-C--:B------:R-:W-:Y:S02]  /*0d30*/  FSEL R23, R12, R2.reuse, !P4 ;  /* 0x000000020c177208 */ /* 0x080fe40006000000 */
[----:B------:R-:W-:Y:S02]  /*0d40*/  ISETP.NE.AND P3, PT, R18, 0x7ff00000, PT ;  /* 0x7ff000001200780c */ /* 0x000fe40003f65270 */
[-C--:B------:R-:W-:Y:S02]  /*0d50*/  FSEL R12, R13, R3.reuse, !P4 ;  /* 0x000000030d0c7208 */ /* 0x080fe40006000000 */
[----:B------:R-:W-:Y:S02]  /*0d60*/  FSEL R2, R23, R2, !P1 ;  /* 0x0000000217027208 */ /* 0x000fe40004800000 */
[----:B------:R-:W-:Y:S02]  /*0d70*/  @P2 FSEL R21, R12, R3, !P1 ;  /* 0x000000030c152208 */ /* 0x000fe40004800000 */
[----:B------:R-:W-:-:S02]  /*0d80*/  FSEL R2, R2, RZ, P2 ;  /* 0x000000ff02027208 */ /* 0x000fc40001000000 */
[----:B------:R-:W-:Y:S01]  /*0d90*/  @P2 SEL R0, RZ, 0xffffffff, P4 ;  /* 0xffffffffff002807 */ /* 0x000fe20002000000 */
[----:B------:R-:W-:Y:S02]  /*0da0*/  IMAD.MOV.U32 R3, RZ, RZ, R21 ;  /* 0x000000ffff037224 */ /* 0x000fe400078e0015 */
[----:B------:R-:W-:Y:S05]  /*0db0*/  @P3 BRA `(.L_x_96) ;  /* 0x0000000000343947 */ /* 0x000fea0003800000 */
        /* <DEDUP_REMOVED lines=12> */
.L_x_97:
[----:B------:R-:W-:-:S11]  /*0e80*/  DADD R2, R8, R16 ;  /* 0x0000000008027229 */ /* 0x000fd60000000010 */
.L_x_96:
[----:B------:R-:W-:Y:S05]  /*0e90*/  BSYNC.RECONVERGENT B0 ;  /* 0x0000000000007941 */ /* 0x000fea0003800200 */
.L_x_95:
[----:B------:R-:W-:Y:S01]  /*0ea0*/  ISETP.NE.AND P2, PT, R32, RZ, PT ;  /* 0x000000ff2000720c */ /* 0x000fe20003f45270 */
[----:B------:R-:W-:Y:S01]  /*0eb0*/  UIADD3 UR7, UPT, UPT, UR7, 0x4, URZ ;  /* 0x0000000407077890 */ /* 0x000fe2000fffe0ff */
[----:B------:R-:W-:Y:S02]  /*0ec0*/  DSETP.NEU.AND P1, PT, R16, 1, PT ;  /* 0x3ff000001000742a */ /* 0x000fe40003f2d000 */
[----:B------:R-:W-:Y:S01]  /*0ed0*/  FSEL R16, R2, RZ, P2 ;  /* 0x000000ff02107208 */ /* 0x000fe20001000000 */
[----:B------:R-:W-:Y:S01]  /*0ee0*/  UISETP.NE.AND UP0, UPT, UR7, URZ, UPT ;  /* 0x000000ff0700728c */ /* 0x000fe2000bf05270 */
[----:B------:R-:W-:Y:S02]  /*0ef0*/  FSEL R2, R3, 1.875, P2 ;  /* 0x3ff0000003027808 */ /* 0x000fe40001000000 */
[----:B------:R-:W-:Y:S02]  /*0f00*/  FSEL R16, R16, RZ, P1 ;  /* 0x000000ff10107208 */ /* 0x000fe40000800000 */
[----:B------:R-:W-:-:S02]  /*0f10*/  FSEL R17, R2, 1.875, P1 ;  /* 0x3ff0000002117808 */ /* 0x000fc40000800000 */
[----:B------:R-:W-:-:S04]  /*0f20*/  IADD3 R10, P1, PT, R10, 0x20, RZ ;  /* 0x000000200a0a7810 */ /* 0x000fc80007f3e0ff */
[----:B------:R-:W-:Y:S01]  /*0f30*/  DADD R16, R14, R16 ;  /* 0x000000000e107229 */ /* 0x000fe20000000010 */
[----:B------:R-:W-:Y:S01]  /*0f40*/  IMAD.X R11, RZ, RZ, R11, P1 ;  /* 0x000000ffff0b7224 */ /* 0x000fe200008e060b */
[----:B------:R-:W-:Y:S09]  /*0f50*/  BRA.U UP0, `(.L_x_98) ;  /* 0xfffffff100c47547 */ /* 0x000ff2000b83ffff */
.L_x_82:
[----:B------:R-:W-:-:S09]  /*0f60*/  UISETP.NE.AND UP0, UPT, UR8, URZ, UPT ;  /* 0x000000ff0800728c */ /* 0x000fd2000bf05270 */
[----:B------:R-:W-:Y:S05]  /*0f70*/  BRA.U !UP0, `(.L_x_99) ;  /* 0x0000000108f87547 */ /* 0x000fea000b800000 */
[----:B------:R-:W1:Y:S01]  /*0f80*/  LDCU.64 UR6, c[0x0][0x380] ;  /* 0x00007000ff0677ac */ /* 0x000e620008000a00 */
[----:B------:R-:W-:Y:S01]  /*0f90*/  SEL R0, RZ, 0xffffffff, !P0 ;  /* 0xffffffffff007807 */ /* 0x000fe20004000000 */
[----:B------:R-:W-:Y:S02]  /*0fa0*/  UIADD3 UR8, UPT, UPT, -UR8, URZ, URZ ;  /* 0x000000ff08087290 */ /* 0x000fe4000fffe1ff */
[----:B-1----:R-:W-:-:S12]  /*0fb0*/  UIMAD.WIDE.U32 UR4, UR4, 0x8, UR6 ;  /* 0x00000008040478a5 */ /* 0x002fd8000f8e0006 */
.L_x_104:
[----:B------:R-:W-:Y:S02]  /*0fc0*/  IMAD.U32 R10, RZ, RZ, UR4 ;  /* 0x00000004ff0a7e24 */ /* 0x000fe4000f8e00ff */
[----:B------:R-:W-:-:S06]  /*0fd0*/  IMAD.U32 R11, RZ, RZ, UR5 ;  /* 0x00000005ff0b7e24 */ /* 0x000fcc000f8e00ff */
        /* <DEDUP_REMOVED lines=12> */
.L_x_100:
        /* <DEDUP_REMOVED lines=30> */
.L_x_103:
[----:B------:R-:W-:-:S11]  /*1280*/  DADD R2, R8, R10 ;  /* 0x0000000008027229 */ /* 0x000fd6000000000a */
.L_x_102:
[----:B------:R-:W-:Y:S05]  /*1290*/  BSYNC.RECONVERGENT B0 ;  /* 0x0000000000007941 */ /* 0x000fea0003800200 */
.L_x_101:
[----:B------:R-:W-:Y:S01]  /*12a0*/  ISETP.NE.AND P2, PT, R32, RZ, PT ;  /* 0x000000ff2000720c */ /* 0x000fe20003f45270 */
[----:B------:R-:W-:Y:S01]  /*12b0*/  UIADD3 UR4, UP0, UPT, UR4, 0x8, URZ ;  /* 0x0000000804047890 */ /* 0x000fe2000ff1e0ff */
[----:B------:R-:W-:Y:S01]  /*12c0*/  DSETP.NEU.AND P1, PT, R10, 1, PT ;  /* 0x3ff000000a00742a */ /* 0x000fe20003f2d000 */
[----:B------:R-:W-:Y:S01]  /*12d0*/  UIADD3 UR8, UPT, UPT, UR8, 0x1, URZ ;  /* 0x0000000108087890 */ /* 0x000fe2000fffe0ff */
[----:B------:R-:W-:Y:S01]  /*12e0*/  FSEL R2, R2, RZ, P2 ;  /* 0x000000ff02027208 */ /* 0x000fe20001000000 */
[----:B------:R-:W-:Y:S01]  /*12f0*/  UIADD3.X UR5, UPT, UPT, URZ, UR5, URZ, UP0, !UPT ;  /* 0x00000005ff057290 */ /* 0x000fe200087fe4ff */
[----:B------:R-:W-:Y:S01]  /*1300*/  FSEL R3, R3, 1.875, P2 ;  /* 0x3ff0000003037808 */ /* 0x000fe20001000000 */
[----:B------:R-:W-:Y:S01]  /*1310*/  UISETP.NE.AND UP0, UPT, UR8, URZ, UPT ;  /* 0x000000ff0800728c */ /* 0x000fe2000bf05270 */
[----:B------:R-:W-:Y:S02]  /*1320*/  FSEL R2, R2, RZ, P1 ;  /* 0x000000ff02027208 */ /* 0x000fe40000800000 */
[----:B------:R-:W-:-:S06]  /*1330*/  FSEL R3, R3, 1.875, P1 ;  /* 0x3ff0000003037808 */ /* 0x000fcc0000800000 */
[----:B------:R-:W-:Y:S01]  /*1340*/  DADD R16, R16, R2 ;  /* 0x0000000010107229 */ /* 0x000fe20000000002 */
[----:B------:R-:W-:Y:S10]  /*1350*/  BRA.U UP0, `(.L_x_104) ;  /* 0xfffffffd00187547 */ /* 0x000ff4000b83ffff */
.L_x_99:
[----:B------:R-:W-:-:S11]  /*1360*/  DADD R16, R16, R16 ;  /* 0x0000000010107229 */ /* 0x000fd60000000010 */
.L_x_81:
        /* <DEDUP_REMOVED lines=17> */
[----:B------:R-:W-:Y:S01]  /*1480*/  IMAD.MOV.U32 R6, RZ, RZ, R16 ;  /* 0x000000ffff067224 */ /* 0x000fe200078e0010 */
[----:B------:R-:W-:Y:S01]  /*1490*/  MOV R0, 0x14c0 ;  /* 0x000014c000007802 */ /* 0x000fe20000000f00 */
[----:B------:R-:W-:-:S07]  /*14a0*/  IMAD.MOV.U32 R7, RZ, RZ, R17 ;  /* 0x000000ffff077224 */ /* 0x000fce00078e0011 */
[----:B0-----:R-:W-:Y:S05]  /*14b0*/  CALL.REL.NOINC `($__internal_2_$__cuda_sm20_div_rn_f64_full) ;  /* 0x00000000001c7944 */ /* 0x001fea0003c00000 */
[----:B------:R-:W-:Y:S02]  /*14c0*/  IMAD.MOV.U32 R2, RZ, RZ, R10 ;  /* 0x000000ffff027224 */ /* 0x000fe400078e000a */
[----:B------:R-:W-:-:S07]  /*14d0*/  IMAD.MOV.U32 R3, RZ, RZ, R11 ;  /* 0x000000ffff037224 */ /* 0x000fce00078e000b */
.L_x_106:
[----:B0-----:R-:W-:Y:S05]  /*14e0*/  BSYNC.RECONVERGENT B0 ;  /* 0x0000000000007941 */ /* 0x001fea0003800200 */
.L_x_105:
[----:B------:R-:W0:Y:S02]  /*14f0*/  LDC.64 R4, c[0x0][0x388] ;  /* 0x0000e200ff047b82 */ /* 0x000e240000000a00 */
[----:B0-----:R-:W-:-:S05]  /*1500*/  IMAD.WIDE R4, R33, 0x8, R4 ;  /* 0x0000000821047825 */ /* 0x001fca00078e0204 */
[----:B------:R-:W-:Y:S01]  /*1510*/  STG.E.64 desc[UR12][R4.64], R2 ;  /* 0x0000000204007986 */ /* 0x000fe2000c101b0c */
[----:B------:R-:W-:Y:S05]  /*1520*/  EXIT ;  /* 0x000000000000794d */ /* 0x000fea0003800000 */
        .weak           $__internal_2_$__cuda_sm20_div_rn_f64_full
        .type           $__internal_2_$__cuda_sm20_div_rn_f64_full,@function
        .size           $__internal_2_$__cuda_sm20_div_rn_f64_full,($_Z8create_FPdS_i$__internal_accurate_pow - $__internal_2_$__cuda_sm20_div_rn_f64_full)
$__internal_2_$__cuda_sm20_div_rn_f64_full:
[C---:B------:R-:W-:Y:S01]  /*1530*/  FSETP.GEU.AND P0, PT, |R5|.reuse, 1.469367938527859385e-39, PT ;  /* 0x001000000500780b */ /* 0x040fe20003f0e200 */
[----:B------:R-:W-:Y:S01]  /*1540*/  IMAD.MOV.U32 R8, RZ, RZ, 0x1 ;  /* 0x00000001ff087424 */ /* 0x000fe200078e00ff */
[----:B------:R-:W-:Y:S01]  /*1550*/  LOP3.LUT R2, R5, 0x800fffff, RZ, 0xc0, !PT ;  /* 0x800fffff05027812 */ /* 0x000fe200078ec0ff */
[----:B------:R-:W-:Y:S01]  /*1560*/  BSSY.RECONVERGENT B1, `(.L_x_107) ;  /* 0x0000054000017945 */ /* 0x000fe20003800200 */
[C---:B------:R-:W-:Y:S02]  /*1570*/  FSETP.GEU.AND P2, PT, |R7|.reuse, 1.469367938527859385e-39, PT ;  /* 0x001000000700780b */ /* 0x040fe40003f4e200 */
[----:B------:R-:W-:Y:S01]  /*1580*/  LOP3.LUT R3, R2, 0x3ff00000, RZ, 0xfc, !PT ;  /* 0x3ff0000002037812 */ /* 0x000fe200078efcff */
[----:B------:R-:W-:Y:S01]  /*1590*/  IMAD.MOV.U32 R2, RZ, RZ, R4 ;  /* 0x000000ffff027224 */ /* 0x000fe200078e0004 */
[----:B------:R-:W-:Y:S02]  /*15a0*/  LOP3.LUT R10, R7, 0x7ff00000, RZ, 0xc0, !PT ;  /* 0x7ff00000070a7812 */ /* 0x000fe400078ec0ff */
[----:B------:R-:W-:-:S03]  /*15b0*/  LOP3.LUT R19, R5, 0x7ff00000, RZ, 0xc0, !PT ;  /* 0x7ff0000005137812 */ /* 0x000fc600078ec0ff */
[----:B------:R-:W-:Y:S01]  /*15c0*/  @!P0 DMUL R2, R4, 8.98846567431157953865e+307 ;  /* 0x7fe0000004028828 */ /* 0x000fe20000000000 */
[C---:B------:R-:W-:Y:S01]  /*15d0*/  ISETP.GE.U32.AND P1, PT, R10.reuse, R19, PT ;  /* 0x000000130a00720c */ /* 0x040fe20003f26070 */
[----:B------:R-:W-:Y:S02]  /*15e0*/  IMAD.MOV.U32 R18, RZ, RZ, R10 ;  /* 0x000000ffff127224 */ /* 0x000fe400078e000a */
[----:B------:R-:W-:Y:S02]  /*15f0*/  @!P2 LOP3.LUT R11, R5, 0x7ff00000, RZ, 0xc0, !PT ;  /* 0x7ff00000050ba812 */ /* 0x000fe400078ec0ff */
[----:B------:R-:W0:Y:S02]  /*1600*/  MUFU.RCP64H R9, R3 ;  /* 0x0000000300097308 */ /* 0x000e240000001800 */
[----:B------:R-:W-:Y:S01]  /*1610*/  @!P2 ISETP.GE.U32.AND P3, PT, R10, R11, PT ;  /* 0x0000000b0a00a20c */ /* 0x000fe20003f66070 */
[----:B------:R-:W-:Y:S01]  /*1620*/  IMAD.MOV.U32 R11, RZ, RZ, 0x1ca00000 ;  /* 0x1ca00000ff0b7424 */ /* 0x000fe200078e00ff */
[----:B------:R-:W-:-:S05]  /*1630*/  @!P0 LOP3.LUT R19, R3, 0x7ff00000, RZ, 0xc0, !PT ;  /* 0x7ff0000003138812 */ /* 0x000fca00078ec0ff */
[----:B------:R-:W-:Y:S01]  /*1640*/  VIADD R21, R19, 0xffffffff ;  /* 0xffffffff13157836 */ /* 0x000fe20000000000 */
[----:B0-----:R-:W-:-:S08]  /*1650*/  DFMA R12, R8, -R2, 1 ;  /* 0x3ff00000080c742b */ /* 0x001fd00000000802 */
[----:B------:R-:W-:-:S08]  /*1660*/  DFMA R12, R12, R12, R12 ;  /* 0x0000000c0c0c722b */ /* 0x000fd0000000000c */
[----:B------:R-:W-:Y:S01]  /*1670*/  DFMA R14, R8, R12, R8 ;  /* 0x0000000c080e722b */ /* 0x000fe20000000008 */
[C---:B------:R-:W-:Y:S01]  /*1680*/  @!P2 SEL R13, R11.reuse, 0x63400000, !P3 ;  /* 0x634000000b0da807 */ /* 0x040fe20005800000 */
[----:B------:R-:W-:Y:S01]  /*1690*/  IMAD.MOV.U32 R8, RZ, RZ, R6 ;  /* 0x000000ffff087224 */ /* 0x000fe200078e0006 */
[----:B------:R-:W-:Y:S01]  /*16a0*/  SEL R9, R11, 0x63400000, !P1 ;  /* 0x634000000b097807 */ /* 0x000fe20004800000 */
[----:B------:R-:W-:Y:S01]  /*16b0*/  @!P2 IMAD.MOV.U32 R12, RZ, RZ, RZ ;  /* 0x000000ffff0ca224 */ /* 0x000fe200078e00ff */
[--C-:B------:R-:W-:Y:S02]  /*16c0*/  @!P2 LOP3.LUT R13, R13, 0x80000000, R7.reuse, 0xf8, !PT ;  /* 0x800000000d0da812 */ /* 0x100fe400078ef807 */
[----:B------:R-:W-:Y:S01]  /*16d0*/  LOP3.LUT R9, R9, 0x800fffff, R7, 0xf8, !PT ;  /* 0x800fffff09097812 */ /* 0x000fe200078ef807 */
[----:B------:R-:W-:Y:S01]  /*16e0*/  DFMA R16, R14, -R2, 1 ;  /* 0x3ff000000e10742b */ /* 0x000fe20000000802 */
[----:B------:R-:W-:-:S06]  /*16f0*/  @!P2 LOP3.LUT R13, R13, 0x100000, RZ, 0xfc, !PT ;  /* 0x001000000d0da812 */ /* 0x000fcc00078efcff */
[----:B------:R-:W-:Y:S02]  /*1700*/  @!P2 DFMA R8, R8, 2, -R12 ;  /* 0x400000000808a82b */ /* 0x000fe4000000080c */
[----:B------:R-:W-:-:S08]  /*1710*/  DFMA R16, R14, R16, R14 ;  /* 0x000000100e10722b */ /* 0x000fd0000000000e */
[----:B------:R-:W-:Y:S01]  /*1720*/  @!P2 LOP3.LUT R18, R9, 0x7ff00000, RZ, 0xc0, !PT ;  /* 0x7ff000000912a812 */ /* 0x000fe200078ec0ff */
[----:B------:R-:W-:-:S04]  /*1730*/  DMUL R12, R16, R8 ;  /* 0x00000008100c7228 */ /* 0x000fc80000000000 */
[----:B------:R-:W-:-:S04]  /*1740*/  VIADD R20, R18, 0xffffffff ;  /* 0xffffffff12147836 */ /* 0x000fc80000000000 */
[----:B------:R-:W-:Y:S01]  /*1750*/  DFMA R14, R12, -R2, R8 ;  /* 0x800000020c0e722b */ /* 0x000fe20000000008 */
[----:B------:R-:W-:-:S04]  /*1760*/  ISETP.GT.U32.AND P0, PT, R20, 0x7feffffe, PT ;  /* 0x7feffffe1400780c */ /* 0x000fc80003f04070 */
[----:B------:R-:W-:-:S03]  /*1770*/  ISETP.GT.U32.OR P0, PT, R21, 0x7feffffe, P0 ;  /* 0x7feffffe1500780c */ /* 0x000fc60000704470 */
[----:B------:R-:W-:-:S10]  /*1780*/  DFMA R12, R16, R14, R12 ;  /* 0x0000000e100c722b */ /* 0x000fd4000000000c */
[----:B------:R-:W-:Y:S05]  /*1790*/  @P0 BRA `(.L_x_108) ;  /* 0x00000000006c0947 */ /* 0x000fea0003800000 */
[----:B------:R-:W-:-:S04]  /*17a0*/  LOP3.LUT R7, R5, 0x7ff00000, RZ, 0xc0, !PT ;  /* 0x7ff0000005077812 */ /* 0x000fc800078ec0ff */
[CC--:B------:R-:W-:Y:S02]  /*17b0*/  VIADDMNMX R6, R10.reuse, -R7.reuse, 0xb9600000, !PT ;  /* 0xb96000000a067446 */ /* 0x0c0fe40007800907 */
[----:B------:R-:W-:Y:S02]  /*17c0*/  ISETP.GE.U32.AND P0, PT, R10, R7, PT ;  /* 0x000000070a00720c */ /* 0x000fe40003f06070 */
[----:B------:R-:W-:Y:S02]  /*17d0*/  VIMNMX R6, PT, PT, R6, 0x46a00000, PT ;  /* 0x46a0000006067848 */ /* 0x000fe40003fe0100 */
[----:B------:R-:W-:-:S05]  /*17e0*/  SEL R11, R11, 0x63400000, !P0 ;  /* 0x634000000b0b7807 */ /* 0x000fca0004000000 */
[----:B------:R-:W-:Y:S02]  /*17f0*/  IMAD.IADD R14, R6, 0x1, -R11 ;  /* 0x00000001060e7824 */ /* 0x000fe400078e0a0b */
[----:B------:R-:W-:Y:S02]  /*1800*/  IMAD.MOV.U32 R6, RZ, RZ, RZ ;  /* 0x000000ffff067224 */ /* 0x000fe400078e00ff */
[----:B------:R-:W-:-:S06]  /*1810*/  VIADD R7, R14, 0x7fe00000 ;  /* 0x7fe000000e077836 */ /* 0x000fcc0000000000 */
[----:B------:R-:W-:-:S10]  /*1820*/  DMUL R10, R12, R6 ;  /* 0x000000060c0a7228 */ /* 0x000fd40000000000 */
[----:B------:R-:W-:-:S13]  /*1830*/  FSETP.GTU.AND P0, PT, |R11|, 1.469367938527859385e-39, PT ;  /* 0x001000000b00780b */ /* 0x000fda0003f0c200 */
[----:B------:R-:W-:Y:S05]  /*1840*/  @P0 BRA `(.L_x_109) ;  /* 0x0000000000940947 */ /* 0x000fea0003800000 */
[----:B------:R-:W-:Y:S01]  /*1850*/  DFMA R2, R12, -R2, R8 ;  /* 0x800000020c02722b */ /* 0x000fe20000000008 */
[----:B------:R-:W-:-:S09]  /*1860*/  IMAD.MOV.U32 R6, RZ, RZ, RZ ;  /* 0x000000ffff067224 */ /* 0x000fd200078e00ff */
[C---:B------:R-:W-:Y:S02]  /*1870*/  FSETP.NEU.AND P0, PT, R3.reuse, RZ, PT ;  /* 0x000000ff0300720b */ /* 0x040fe40003f0d000 */
[----:B------:R-:W-:-:S04]  /*1880*/  LOP3.LUT R5, R3, 0x80000000, R5, 0x48, !PT ;  /* 0x8000000003057812 */ /* 0x000fc800078e4805 */
[----:B------:R-:W-:-:S07]  /*1890*/  LOP3.LUT R7, R5, R7, RZ, 0xfc, !PT ;  /* 0x0000000705077212 */ /* 0x000fce00078efcff */
[----:B------:R-:W-:Y:S05]  /*18a0*/  @!P0 BRA `(.L_x_109) ;  /* 0x00000000007c8947 */ /* 0x000fea0003800000 */
[----:B------:R-:W-:Y:S01]  /*18b0*/  IMAD.MOV R3, RZ, RZ, -R14 ;  /* 0x000000ffff037224 */ /* 0x000fe200078e0a0e */
[----:B------:R-:W-:Y:S01]  /*18c0*/  DMUL.RP R6, R12, R6 ;  /* 0x000000060c067228 */ /* 0x000fe20000008000 */
[----:B------:R-:W-:-:S06]  /*18d0*/  IMAD.MOV.U32 R2, RZ, RZ, RZ ;  /* 0x000000ffff027224 */ /* 0x000fcc00078e00ff */
[----:B------:R-:W-:-:S03]  /*18e0*/  DFMA R2, R10, -R2, R12 ;  /* 0x800000020a02722b */ /* 0x000fc6000000000c */
[----:B------:R-:W-:-:S03]  /*18f0*/  LOP3.LUT R5, R7, R5, RZ, 0x3c, !PT ;  /* 0x0000000507057212 */ /* 0x000fc600078e3cff */
[----:B------:R-:W-:-:S04]  /*1900*/  IADD3 R2, PT, PT, -R14, -0x43300000, RZ ;  /* 0xbcd000000e027810 */ /* 0x000fc80007ffe1ff */
[----:B------:R-:W-:-:S04]  /*1910*/  FSETP.NEU.AND P0, PT, |R3|, R2, PT ;  /* 0x000000020300720b */ /* 0x000fc80003f0d200 */
[----:B------:R-:W-:Y:S02]  /*1920*/  FSEL R10, R6, R10, !P0 ;  /* 0x0000000a060a7208 */ /* 0x000fe40004000000 */
[----:B------:R-:W-:Y:S01]  /*1930*/  FSEL R11, R5, R11, !P0 ;  /* 0x0000000b050b7208 */ /* 0x000fe20004000000 */
[----:B------:R-:W-:Y:S06]  /*1940*/  BRA `(.L_x_109) ;  /* 0x0000000000547947 */ /* 0x000fec0003800000 */
.L_x_108:
[----:B------:R-:W-:-:S14]  /*1950*/  DSETP.NAN.AND P0, PT, R6, R6, PT ;  /* 0x000000060600722a */ /* 0x000fdc0003f08000 */
[----:B------:R-:W-:Y:S05]  /*1960*/  @P0 BRA `(.L_x_110) ;  /* 0x0000000000440947 */ /* 0x000fea0003800000 */
[----:B------:R-:W-:-:S14]  /*1970*/  DSETP.NAN.AND P0, PT, R4, R4, PT ;  /* 0x000000040400722a */ /* 0x000fdc0003f08000 */
[----:B------:R-:W-:Y:S05]  /*1980*/  @P0 BRA `(.L_x_111) ;  /* 0x0000000000300947 */ /* 0x000fea0003800000 */
[----:B------:R-:W-:Y:S01]  /*1990*/  ISETP.NE.AND P0, PT, R18, R19, PT ;  /* 0x000000131200720c */ /* 0x000fe20003f05270 */
[----:B------:R-:W-:Y:S02]  /*19a0*/  IMAD.MOV.U32 R10, RZ, RZ, 0x0 ;  /* 0x00000000ff0a7424 */ /* 0x000fe400078e00ff */
[----:B------:R-:W-:-:S10]  /*19b0*/  IMAD.MOV.U32 R11, RZ, RZ, -0x80000 ;  /* 0xfff80000ff0b7424 */ /* 0x000fd400078e00ff */
[----:B------:R-:W-:Y:S05]  /*19c0*/  @!P0 BRA `(.L_x_109) ;  /* 0x0000000000348947 */ /* 0x000fea0003800000 */
[----:B------:R-:W-:Y:S02]  /*19d0*/  ISETP.NE.AND P0, PT, R18, 0x7ff00000, PT ;  /* 0x7ff000001200780c */ /* 0x000fe40003f05270 */
[----:B------:R-:W-:Y:S02]  /*19e0*/  LOP3.LUT R11, R7, 0x80000000, R5, 0x48, !PT ;  /* 0x80000000070b7812 */ /* 0x000fe400078e4805 */
[----:B------:R-:W-:-:S13]  /*19f0*/  ISETP.EQ.OR P0, PT, R19, RZ, !P0 ;  /* 0x000000ff1300720c */ /* 0x000fda0004702670 */
[----:B------:R-:W-:Y:S01]  /*1a00*/  @P0 LOP3.LUT R2, R11, 0x7ff00000, RZ, 0xfc, !PT ;  /* 0x7ff000000b020812 */ /* 0x000fe200078efcff */
[----:B------:R-:W-:Y:S02]  /*1a10*/  @!P0 IMAD.MOV.U32 R10, RZ, RZ, RZ ;  /* 0x000000ffff0a8224 */ /* 0x000fe400078e00ff */
[----:B------:R-:W-:Y:S02]  /*1a20*/  @P0 IMAD.MOV.U32 R10, RZ, RZ, RZ ;  /* 0x000000ffff0a0224 */ /* 0x000fe400078e00ff */
[----:B------:R-:W-:Y:S01]  /*1a30*/  @P0 IMAD.MOV.U32 R11, RZ, RZ, R2 ;  /* 0x000000ffff0b0224 */ /* 0x000fe200078e0002 */
[----:B------:R-:W-:Y:S06]  /*1a40*/  BRA `(.L_x_109) ;  /* 0x0000000000147947 */ /* 0x000fec0003800000 */
.L_x_111:
[----:B------:R-:W-:Y:S01]  /*1a50*/  LOP3.LUT R11, R5, 0x80000, RZ, 0xfc, !PT ;  /* 0x00080000050b7812 */ /* 0x000fe200078efcff */
[----:B------:R-:W-:Y:S01]  /*1a60*/  IMAD.MOV.U32 R10, RZ, RZ, R4 ;  /* 0x000000ffff0a7224 */ /* 0x000fe200078e0004 */
[----:B------:R-:W-:Y:S06]  /*1a70*/  BRA `(.L_x_109) ;  /* 0x0000000000087947 */ /* 0x000fec0003800000 */
.L_x_110:
[----:B------:R-:W-:Y:S01]  /*1a80*/  LOP3.LUT R11, R7, 0x80000, RZ, 0xfc, !PT ;  /* 0x00080000070b7812 */ /* 0x000fe200078efcff */
[----:B------:R-:W-:-:S07]  /*1a90*/  IMAD.MOV.U32 R10, RZ, RZ, R6 ;  /* 0x000000ffff0a7224 */ /* 0x000fce00078e0006 */
.L_x_109:
[----:B------:R-:W-:Y:S05]  /*1aa0*/  BSYNC.RECONVERGENT B1 ;  /* 0x0000000000017941 */ /* 0x000fea0003800200 */
.L_x_107:
[----:B------:R-:W-:Y:S02]  /*1ab0*/  IMAD.MOV.U32 R2, RZ, RZ, R0 ;  /* 0x000000ffff027224 */ /* 0x000fe400078e0000 */
[----:B------:R-:W-:-:S04]  /*1ac0*/  IMAD.MOV.U32 R3, RZ, RZ, 0x0 ;  /* 0x00000000ff037424 */ /* 0x000fc800078e00ff */
[----:B------:R-:W-:Y:S05]  /*1ad0*/  RET.REL.NODEC R2 `(_Z8create_FPdS_i) ;  /* 0xffffffe402487950 */ /* 0x000fea0003c3ffff */
        .type           $_Z8create_FPdS_i$__internal_accurate_pow,@function
        .size           $_Z8create_FPdS_i$__internal_accurate_pow,(.L_x_179 - $_Z8create_FPdS_i$__internal_accurate_pow)
$_Z8create_FPdS_i$__internal_accurate_pow:
[----:B------:R-:W-:Y:S01]  /*1ae0*/  ISETP.GT.U32.AND P1, PT, R4, 0xfffff, PT ;  /* 0x000fffff0400780c */ /* 0x000fe20003f24070 */
[----:B------:R-:W-:Y:S01]  /*1af0*/  IMAD.MOV.U32 R18, RZ, RZ, R20 ;  /* 0x000000ffff127224 */ /* 0x000fe200078e0014 */
[----:B------:R-:W-:Y:S01]  /*1b00*/  UMOV UR10, 0x7d2cafe2 ;  /* 0x7d2cafe2000a7882 */ /* 0x000fe20000000000 */
[--C-:B------:R-:W-:Y:S01]  /*1b10*/  IMAD.MOV.U32 R19, RZ, RZ, R4.reuse ;  /* 0x000000ffff137224 */ /* 0x100fe200078e0004 */
[----:B------:R-:W-:Y:S01]  /*1b20*/  UMOV UR11, 0x3eb0f5ff ;  /* 0x3eb0f5ff000b7882 */ /* 0x000fe20000000000 */
[--C-:B------:R-:W-:Y:S01]  /*1b30*/  IMAD.MOV.U32 R21, RZ, RZ, R4.reuse ;  /* 0x000000ffff157224 */ /* 0x100fe200078e0004 */
[----:B------:R-:W-:Y:S01]  /*1b40*/  SHF.R.U32.HI R4, RZ, 0x14, R4 ;  /* 0x00000014ff047819 */ /* 0x000fe20000011604 */
[----:B------:R-:W-:Y:S01]  /*1b50*/  IMAD.MOV.U32 R24, RZ, RZ, 0x41ad3b5a ;  /* 0x41ad3b5aff187424 */ /* 0x000fe200078e00ff */
[----:B------:R-:W-:Y:S01]  /*1b60*/  UMOV UR14, 0x3b39803f ;  /* 0x3b39803f000e7882 */ /* 0x000fe20000000000 */
[----:B------:R-:W-:Y:S01]  /*1b70*/  IMAD.MOV.U32 R25, RZ, RZ, 0x3ed0f5d2 ;  /* 0x3ed0f5d2ff197424 */ /* 0x000fe200078e00ff */
[----:B------:R-:W-:-:S03]  /*1b80*/  UMOV UR15, 0x3c7abc9e ;  /* 0x3c7abc9e000f7882 */ /* 0x000fc60000000000 */
[----:B------:R-:W-:-:S10]  /*1b90*/  @!P1 DMUL R18, R18, 1.80143985094819840000e+16 ;  /* 0x4350000012129828 */ /* 0x000fd40000000000 */
[----:B------:R-:W-:Y:S01]  /*1ba0*/  @!P1 IMAD.MOV.U32 R21, RZ, RZ, R19 ;  /* 0x000000ffff159224 */ /* 0x000fe200078e0013 */
[----:B------:R-:W-:Y:S01]  /*1bb0*/  @!P1 LEA.HI R4, R19, 0xffffffca, RZ, 0xc ;  /* 0xffffffca13049811 */ /* 0x000fe200078f60ff */
[----:B------:R-:W-:-:S03]  /*1bc0*/  @!P1 IMAD.MOV.U32 R20, RZ, RZ, R18 ;  /* 0x000000ffff149224 */ /* 0x000fc600078e0012 */
[----:B------:R-:W-:Y:S01]  /*1bd0*/  LOP3.LUT R21, R21, 0x800fffff, RZ, 0xc0, !PT ;  /* 0x800fffff15157812 */ /* 0x000fe200078ec0ff */
[----:B------:R-:W-:Y:S02]  /*1be0*/  IMAD.MOV.U32 R22, RZ, RZ, R20 ;  /* 0x000000ffff167224 */ /* 0x000fe400078e0014 */
[----:B------:R-:W-:Y:S01]  /*1bf0*/  IMAD.MOV.U32 R20, RZ, RZ, RZ ;  /* 0x000000ffff147224 */ /* 0x000fe200078e00ff */
[----:B------:R-:W-:-:S04]  /*1c00*/  LOP3.LUT R21, R21, 0x3ff00000, RZ, 0xfc, !PT ;  /* 0x3ff0000015157812 */ /* 0x000fc800078efcff */
[----:B------:R-:W-:Y:S01]  /*1c10*/  ISETP.GE.U32.AND P2, PT, R21, 0x3ff6a09f, PT ;  /* 0x3ff6a09f1500780c */ /* 0x000fe20003f46070 */
[----:B------:R-:W-:-:S12]  /*1c20*/  IMAD.MOV.U32 R23, RZ, RZ, R21 ;  /* 0x000000ffff177224 */ /* 0x000fd800078e0015 */
[----:B------:R-:W-:-:S04]  /*1c30*/  @P2 VIADD R18, R23, 0xfff00000 ;  /* 0xfff0000017122836 */ /* 0x000fc80000000000 */
[----:B------:R-:W-:-:S06]  /*1c40*/  @P2 IMAD.MOV.U32 R23, RZ, RZ, R18 ;  /* 0x000000ffff172224 */ /* 0x000fcc00078e0012 */
[C---:B------:R-:W-:Y:S02]  /*1c50*/  DADD R26, R22.reuse, 1 ;  /* 0x3ff00000161a7429 */ /* 0x040fe40000000000 */
[----:B------:R-:W-:-:S04]  /*1c60*/  DADD R22, R22, -1 ;  /* 0xbff0000016167429 */ /* 0x000fc80000000000 */
[----:B------:R-:W0:Y:S02]  /*1c70*/  MUFU.RCP64H R21, R27 ;  /* 0x0000001b00157308 */ /* 0x000e240000001800 */
[----:B0-----:R-:W-:-:S08]  /*1c80*/  DFMA R26, -R26, R20, 1 ;  /* 0x3ff000001a1a742b */ /* 0x001fd00000000114 */
[----:B------:R-:W-:-:S08]  /*1c90*/  DFMA R26, R26, R26, R26 ;  /* 0x0000001a1a1a722b */ /* 0x000fd0000000001a */
[----:B------:R-:W-:-:S08]  /*1ca0*/  DFMA R26, R20, R26, R20 ;  /* 0x0000001a141a722b */ /* 0x000fd00000000014 */
        /* <DEDUP_REMOVED lines=17> */
[----:B------:R-:W-:-:S05]  /*1dc0*/  DFMA R24, R22, -R20, R24 ;  /* 0x800000141618722b */ /* 0x000fca0000000018 */
        /* <DEDUP_REMOVED lines=14> */
[----:B------:R-:W-:-:S06]  /*1eb0*/  DMUL R28, R20, R20 ;  /* 0x00000014141c7228 */ /* 0x000fcc0000000000 */
[----:B------:R-:W-:Y:S01]  /*1ec0*/  DADD R26, R26, -UR10 ;  /* 0x8000000a1a1a7e29 */ /* 0x000fe20008000000 */
[----:B------:R-:W-:Y:S01]  /*1ed0*/  UMOV UR10, 0x80000000 ;  /* 0x80000000000a7882 */ /* 0x000fe20000000000 */
[C---:B------:R-:W-:Y:S01]  /*1ee0*/  DFMA R18, R20.reuse, R20, -R28 ;  /* 0x000000141412722b */ /* 0x040fe2000000081c */
[----:B------:R-:W-:Y:S01]  /*1ef0*/  UMOV UR11, 0x43300000 ;  /* 0x43300000000b7882 */ /* 0x000fe20000000000 */
[----:B------:R-:W-:-:S06]  /*1f00*/  DMUL R36, R20, R28 ;  /* 0x0000001c14247228 */ /* 0x000fcc0000000000 */
[C---:B------:R-:W-:Y:S02]  /*1f10*/  DFMA R38, R20.reuse, R38, R18 ;  /* 0x000000261426722b */ /* 0x040fe40000000012 */
[----:B------:R-:W-:-:S08]  /*1f20*/  DFMA R18, R20, R28, -R36 ;  /* 0x0000001c1412722b */ /* 0x000fd00000000824 */
[----:B------:R-:W-:Y:S02]  /*1f30*/  DFMA R18, R24, R28, R18 ;  /* 0x0000001c1812722b */ /* 0x000fe40000000012 */
[----:B------:R-:W-:-:S06]  /*1f40*/  DADD R28, R22, R26 ;  /* 0x00000000161c7229 */ /* 0x000fcc000000001a */
[----:B------:R-:W-:Y:S02]  /*1f50*/  DFMA R18, R20, R38, R18 ;  /* 0x000000261412722b */ /* 0x000fe40000000012 */
[----:B------:R-:W-:-:S08]  /*1f60*/  DADD R38, R22, -R28 ;  /* 0x0000000016267229 */ /* 0x000fd0000000081c */
[----:B------:R-:W-:Y:S02]  /*1f70*/  DADD R38, R26, R38 ;  /* 0x000000001a267229 */ /* 0x000fe40000000026 */
[----:B------:R-:W-:-:S08]  /*1f80*/  DMUL R26, R28, R36 ;  /* 0x000000241c1a7228 */ /* 0x000fd00000000000 */
        /* <DEDUP_REMOVED lines=8> */
[----:B------:R-:W-:Y:S01]  /*2010*/  DADD R20, R18, R20 ;  /* 0x0000000012147229 */ /* 0x000fe20000000014 */
[C---:B------:R-:W-:Y:S02]  /*2020*/  VIADD R18, R4.reuse, 0xfffffc01 ;  /* 0xfffffc0104127836 */ /* 0x040fe40000000000 */
[----:B------:R-:W-:Y:S02]  /*2030*/  @P2 VIADD R18, R4, 0xfffffc02 ;  /* 0xfffffc0204122836 */ /* 0x000fe40000000000 */
[----:B------:R-:W-:-:S03]  /*2040*/  IMAD.MOV.U32 R19, RZ, RZ, 0x43300000 ;  /* 0x43300000ff137424 */ /* 0x000fc600078e00ff */
[----:B------:R-:W-:Y:S01]  /*2050*/  DADD R26, R26, R20 ;  /* 0x000000001a1a7229 */ /* 0x000fe20000000014 */
[----:B------:R-:W-:-:S06]  /*2060*/  LOP3.LUT R18, R18, 0x80000000, RZ, 0x3c, !PT ;  /* 0x8000000012127812 */ /* 0x000fcc00078e3cff */
[----:B------:R-:W-:Y:S01]  /*2070*/  DADD R20, R18, -UR10 ;  /* 0x8000000a12147e29 */ /* 0x000fe20008000000 */
[----:B------:R-:W-:Y:S01]  /*2080*/  UMOV UR10, 0xfefa39ef ;  /* 0xfefa39ef000a7882 */ /* 0x000fe20000000000 */
[----:B------:R-:W-:Y:S01]  /*2090*/  DADD R24, R24, R26 ;  /* 0x0000000018187229 */ /* 0x000fe2000000001a */
[----:B------:R-:W-:-:S07]  /*20a0*/  UMOV UR11, 0x3fe62e42 ;  /* 0x3fe62e42000b7882 */ /* 0x000fce0000000000 */
        /* <DEDUP_REMOVED lines=13> */
[----:B------:R-:W-:Y:S01]  /*2180*/  ISETP.GT.U32.AND P1, PT, R2, -0x2000001, PT ;  /* 0xfdffffff0200780c */ /* 0x000fe20003f24070 */
[----:B------:R-:W-:-:S03]  /*2190*/  IMAD.MOV.U32 R2, RZ, RZ, R22 ;  /* 0x000000ffff027224 */ /* 0x000fc600078e0016 */
[----:B------:R-:W-:Y:S02]  /*21a0*/  SEL R3, R3, R23, P1 ;  /* 0x0000001703037207 */ /* 0x000fe40000800000 */
[----:B------:R-:W-:-:S04]  /*21b0*/  DADD R18, R18, -R24 ;  /* 0x0000000012127229 */ /* 0x000fc80000000818 */
[----:B------:R-:W-:-:S04]  /*21c0*/  DMUL R22, R24, R2 ;  /* 0x0000000218167228 */ /* 0x000fc80000000000 */
[----:B------:R-:W-:Y:S01]  /*21d0*/  DADD R20, R20, R18 ;  /* 0x0000000014147229 */ /* 0x000fe20000000012 */
[----:B------:R-:W-:Y:S02]  /*21e0*/  IMAD.MOV.U32 R18, RZ, RZ, 0x652b82fe ;  /* 0x652b82feff127424 */ /* 0x000fe400078e00ff */
[----:B------:R-:W-:Y:S01]  /*21f0*/  IMAD.MOV.U32 R19, RZ, RZ, 0x3ff71547 ;  /* 0x3ff71547ff137424 */ /* 0x000fe200078e00ff */
[----:B------:R-:W-:-:S08]  /*2200*/  DFMA R24, R24, R2, -R22 ;  /* 0x000000021818722b */ /* 0x000fd00000000816 */
[----:B------:R-:W-:-:S08]  /*2210*/  DFMA R20, R20, R2, R24 ;  /* 0x000000021414722b */ /* 0x000fd00000000018 */
        /* <DEDUP_REMOVED lines=52> */
[----:B------:R-:W-:-:S03]  /*2560*/  @!P1 IMAD R3, R4, 0x100000, R3 ;  /* 0x0010000004039824 */ /* 0x000fc600078e0203 */
[----:B------:R-:W-:Y:S01]  /*2570*/  @!P1 LEA R19, R18, 0x3ff00000, 0x14 ;  /* 0x3ff0000012139811 */ /* 0x000fe200078ea0ff */
[----:B------:R-:W-:-:S06]  /*2580*/  @!P1 IMAD.MOV.U32 R18, RZ, RZ, RZ ;  /* 0x000000ffff129224 */ /* 0x000fcc00078e00ff */
[----:B------:R-:W-:-:S11]  /*2590*/  @!P1 DMUL R22, R2, R18 ;  /* 0x0000001202169228 */ /* 0x000fd60000000000 */
.L_x_112:
[----:B------:R-:W-:Y:S01]  /*25a0*/  DFMA R20, R20, R22, R22 ;  /* 0x000000161414722b */ /* 0x000fe20000000016 */
[----:B------:R-:W-:Y:S01]  /*25b0*/  IMAD.MOV.U32 R35, RZ, RZ, 0x0 ;  /* 0x00000000ff237424 */ /* 0x000fe200078e00ff */
[----:B------:R-:W-:-:S08]  /*25c0*/  DSETP.NEU.AND P1, PT, |R22|, +INF , PT ;  /* 0x7ff000001600742a */ /* 0x000fd00003f2d200 */
[----:B------:R-:W-:Y:S02]  /*25d0*/  FSEL R2, R22, R20, !P1 ;  /* 0x0000001416027208 */ /* 0x000fe40004800000 */
[----:B------:R-:W-:Y:S01]  /*25e0*/  FSEL R3, R23, R21, !P1 ;  /* 0x0000001517037208 */ /* 0x000fe20004800000 */
[----:B------:R-:W-:Y:S06]  /*25f0*/  RET.REL.NODEC R34 `(_Z8create_FPdS_i) ;  /* 0xffffffd822807950 */ /* 0x000fec0003c3ffff */
.L_x_113:
        /* <DEDUP_REMOVED lines=16> */
.L_x_179:


//--------------------- .text._Z3EpsPdS_S_i       --------------------------
	.section	.text._Z3EpsPdS_S_i,"ax",@progbits
	.align	128
        .global         _Z3EpsPdS_S_i
        .type           _Z3EpsPdS_S_i,@function
        .size           _Z3EpsPdS_S_i,(.L_x_185 - _Z3EpsPdS_S_i)
        .other          _Z3EpsPdS_S_i,@"STO_CUDA_ENTRY STV_DEFAULT"
_Z3EpsPdS_S_i:
.text._Z3EpsPdS_S_i:
        /* <DEDUP_REMOVED lines=8> */
[----:B------:R-:W0:Y:S01]  /*0080*/  LDC.64 R2, c[0x0][0x380] ;  /* 0x0000e000ff027b82 */ /* 0x000e220000000a00 */
[----:B------:R-:W1:Y:S07]  /*0090*/  LDCU.64 UR4, c[0x0][0x358] ;  /* 0x00006b00ff0477ac */ /* 0x000e6e0008000a00 */
[----:B------:R-:W2:Y:S08]  /*00a0*/  LDC.64 R6, c[0x0][0x388] ;  /* 0x0000e200ff067b82 */ /* 0x000eb00000000a00 */
[----:B------:R-:W3:Y:S01]  /*00b0*/  LDC.64 R10, c[0x0][0x390] ;  /* 0x0000e400ff0a7b82 */ /* 0x000ee20000000a00 */
[----:B0-----:R-:W-:-:S05]  /*00c0*/  IMAD.WIDE R2, R15, 0x8, R2 ;  /* 0x000000080f027825 */ /* 0x001fca00078e0202 */
[----:B-1----:R-:W4:Y:S01]  /*00d0*/  LDG.E.64 R4, desc[UR4][R2.64] ;  /* 0x0000000402047981 */ /* 0x002f22000c1e1b00 */
[----:B--2---:R-:W-:-:S05]  /*00e0*/  IMAD.WIDE R6, R15, 0x8, R6 ;  /* 0x000000080f067825 */ /* 0x004fca00078e0206 */
[----:B------:R-:W4:Y:S02]  /*00f0*/  LDG.E.64 R8, desc[UR4][R6.64] ;  /* 0x0000000406087981 */ /* 0x000f24000c1e1b00 */
[----:B----4-:R-:W-:-:S08]  /*0100*/  DADD R4, R4, -R8 ;  /* 0x0000000004047229 */ /* 0x010fd00000000808 */
[----:B------:R-:W-:Y:S01]  /*0110*/  DADD R12, -RZ, |R4| ;  /* 0x00000000ff0c7229 */ /* 0x000fe20000000504 */
[----:B---3--:R-:W-:-:S06]  /*0120*/  IMAD.WIDE R4, R15, 0x8, R10 ;  /* 0x000000080f047825 */ /* 0x008fcc00078e020a */
[----:B------:R-:W-:Y:S04]  /*0130*/  STG.E.64 desc[UR4][R4.64], R12 ;  /* 0x0000000c04007986 */ /* 0x000fe8000c101b04 */
[----:B------:R-:W2:Y:S04]  /*0140*/  LDG.E.64 R8, desc[UR4][R6.64] ;  /* 0x0000000406087981 */ /* 0x000ea8000c1e1b00 */
[----:B--2---:R-:W-:Y:S01]  /*0150*/  STG.E.64 desc[UR4][R2.64], R8 ;  /* 0x0000000802007986 */ /* 0x004fe2000c101b04 */
[----:B------:R-:W-:Y:S05]  /*0160*/  EXIT ;  /* 0x000000000000794d */ /* 0x000fea0003800000 */
.L_x_114:
        /* <DEDUP_REMOVED lines=9> */
.L_x_185:


//--------------------- .text._Z6kernelPdS_dS_S_i --------------------------
	.section	.text._Z6kernelPdS_dS_S_i,"ax",@progbits
	.align	128
        .global         _Z6kernelPdS_dS_S_i
        .type           _Z6kernelPdS_dS_S_i,@function
        .size           _Z6kernelPdS_dS_S_i,(.L_x_186 - _Z6kernelPdS_dS_S_i)
        .other          _Z6kernelPdS_dS_S_i,@"STO_CUDA_ENTRY STV_DEFAULT"
_Z6kernelPdS_dS_S_i:
.text._Z6kernelPdS_dS_S_i:
        /* <DEDUP_REMOVED lines=12> */
[----:B------:R-:W-:Y:S01]  /*00c0*/  UISETP.GE.U32.AND UP1, UPT, UR11, 0x10, UPT ;  /* 0x000000100b00788c */ /* 0x000fe2000bf26070 */
[----:B------:R-:W-:Y:S01]  /*00d0*/  HFMA2 R3, -RZ, RZ, 0, 0 ;  /* 0x00000000ff037431 */ /* 0x000fe200000001ff */
[----:B------:R-:W-:Y:S01]  /*00e0*/  ULOP3.LUT UR8, UR11, 0xf, URZ, 0xc0, !UPT ;  /* 0x0000000f0b087892 */ /* 0x000fe2000f8ec0ff */
[----:B------:R-:W-:Y:S01]  /*00f0*/  IMAD R2, R0, 0x64, RZ ;  /* 0x0000006400027824 */ /* 0x000fe200078e02ff */
[----:B------:R-:W-:Y:S02]  /*0100*/  CS2R R24, SRZ ;  /* 0x0000000000187805 */ /* 0x000fe4000001ff00 */
[----:B------:R-:W-:-:S03]  /*0110*/  UISETP.NE.AND UP0, UPT, UR8, URZ, UPT ;  /* 0x000000ff0800728c */ /* 0x000fc6000bf05270 */
[----:B------:R-:W-:Y:S08]  /*0120*/  BRA.U !UP1, `(.L_x_116) ;  /* 0x0000000509207547 */ /* 0x000ff0000b800000 */
[----:B------:R-:W1:Y:S01]  /*0130*/  LDCU.64 UR4, c[0x0][0x398] ;  /* 0x00007300ff0477ac */ /* 0x000e620008000a00 */
[----:B------:R-:W-:Y:S01]  /*0140*/  IMAD.MOV.U32 R26, RZ, RZ, R2 ;  /* 0x000000ffff1a7224 */ /* 0x000fe200078e0002 */
[----:B------:R-:W-:Y:S01]  /*0150*/  CS2R R24, SRZ ;  /* 0x0000000000187805 */ /* 0x000fe2000001ff00 */
[----:B------:R-:W2:Y:S01]  /*0160*/  LDCU.64 UR6, c[0x0][0x380] ;  /* 0x00007000ff0677ac */ /* 0x000ea20008000a00 */
[----:B------:R-:W-:-:S04]  /*0170*/  ULOP3.LUT UR9, UR11, 0x7ffffff0, URZ, 0xc0, !UPT ;  /* 0x7ffffff00b097892 */ /* 0x000fc8000f8ec0ff */
[----:B------:R-:W-:Y:S02]  /*0180*/  UIADD3 UR10, UPT, UPT, -UR9, URZ, URZ ;  /* 0x000000ff090a7290 */ /* 0x000fe4000fffe1ff */
[----:B------:R-:W-:Y:S01]  /*0190*/  MOV R3, UR9 ;  /* 0x0000000900037c02 */ /* 0x000fe20008000f00 */
[----:B-1----:R-:W-:-:S04]  /*01a0*/  UIADD3 UR4, UP2, UPT, UR4, 0x40, URZ ;  /* 0x0000004004047890 */ /* 0x002fc8000ff5e0ff */
[----:B------:R-:W-:Y:S02]  /*01b0*/  UIADD3.X UR5, UPT, UPT, URZ, UR5, URZ, UP2, !UPT ;  /* 0x00000005ff057290 */ /* 0x000fe400097fe4ff */
[----:B--2---:R-:W-:Y:S01]  /*01c0*/  UIADD3 UR6, UP1, UPT, UR6, 0x40, URZ ;  /* 0x0000004006067890 */ /* 0x004fe2000ff3e0ff */
[----:B------:R-:W-:-:S03]  /*01d0*/  IMAD.U32 R10, RZ, RZ, UR4 ;  /* 0x00000004ff0a7e24 */ /* 0x000fc6000f8e00ff */
[----:B------:R-:W-:Y:S01]  /*01e0*/  MOV R11, UR5 ;  /* 0x00000005000b7c02 */ /* 0x000fe20008000f00 */
[----:B------:R-:W-:-:S12]  /*01f0*/  UIADD3.X UR7, UPT, UPT, URZ, UR7, URZ, UP1, !UPT ;  /* 0x00000007ff077290 */ /* 0x000fd80008ffe4ff */
.L_x_117:
[----:B------:R-:W-:Y:S01]  /*0200*/  MOV R5, UR7 ;  /* 0x0000000700057c02 */ /* 0x000fe20008000f00 */
[----:B------:R-:W-:Y:S01]  /*0210*/  IMAD.U32 R4, RZ, RZ, UR6 ;  /* 0x00000006ff047e24 */ /* 0x000fe2000f8e00ff */
[----:B------:R-:W-:Y:S01]  /*0220*/  MOV R7, R11 ;  /* 0x0000000b00077202 */ /* 0x000fe20000000f00 */
[----:B------:R-:W-:Y:S02]  /*0230*/  IMAD.MOV.U32 R6, RZ, RZ, R10 ;  /* 0x000000ffff067224 */ /* 0x000fe400078e000a */
[----:B------:R-:W-:-:S03]  /*0240*/  IMAD.WIDE R4, R26, 0x8, R4 ;  /* 0x000000081a047825 */ /* 0x000fc600078e0204 */
[----:B0-----:R-:W2:Y:S04]  /*0250*/  LDG.E.64 R22, desc[UR12][R6.64+-0x40] ;  /* 0xffffc00c06167981 */ /* 0x001ea8000c1e1b00 */
[----:B------:R-:W2:Y:S04]  /*0260*/  LDG.E.64 R12, desc[UR12][R4.64+-0x40] ;  /* 0xffffc00c040c7981 */ /* 0x000ea8000c1e1b00 */
[----:B------:R-:W3:Y:S04]  /*0270*/  LDG.E.64 R20, desc[UR12][R6.64+-0x38] ;  /* 0xffffc80c06147981 */ /* 0x000ee8000c1e1b00 */
[----:B------:R-:W3:Y:S04]  /*0280*/  LDG.E.64 R16, desc[UR12][R4.64+-0x38] ;  /* 0xffffc80c04107981 */ /* 0x000ee8000c1e1b00 */
[----:B------:R-:W4:Y:S04]  /*0290*/  LDG.E.64 R14, desc[UR12][R6.64+-0x30] ;  /* 0xffffd00c060e7981 */ /* 0x000f28000c1e1b00 */
[----:B------:R-:W4:Y:S04]  /*02a0*/  LDG.E.64 R10, desc[UR12][R4.64+-0x30] ;  /* 0xffffd00c040a7981 */ /* 0x000f28000c1e1b00 */
[----:B------:R-:W5:Y:S04]  /*02b0*/  LDG.E.64 R18, desc[UR12][R6.64+-0x28] ;  /* 0xffffd80c06127981 */ /* 0x000f68000c1e1b00 */
[----:B------:R-:W5:Y:S01]  /*02c0*/  LDG.E.64 R8, desc[UR12][R4.64+-0x28] ;  /* 0xffffd80c04087981 */ /* 0x000f62000c1e1b00 */
[----:B--2---:R-:W-:-:S03]  /*02d0*/  DFMA R22, R12, R22, R24 ;  /* 0x000000160c16722b */ /* 0x004fc60000000018 */
[----:B------:R-:W2:Y:S04]  /*02e0*/  LDG.E.64 R24, desc[UR12][R6.64+-0x20] ;  /* 0xffffe00c06187981 */ /* 0x000ea8000c1e1b00 */
[----:B------:R-:W2:Y:S01]  /*02f0*/  LDG.E.64 R12, desc[UR12][R4.64+-0x20] ;  /* 0xffffe00c040c7981 */ /* 0x000ea2000c1e1b00 */
[----:B---3--:R-:W-:-:S03]  /*0300*/  DFMA R20, R16, R20, R22 ;  /* 0x000000141014722b */ /* 0x008fc60000000016 */
[----:B------:R-:W3:Y:S04]  /*0310*/  LDG.E.64 R22, desc[UR12][R6.64+-0x18] ;  /* 0xffffe80c06167981 */ /* 0x000ee8000c1e1b00 */
[----:B------:R-:W3:Y:S01]  /*0320*/  LDG.E.64 R16, desc[UR12][R4.64+-0x18] ;  /* 0xffffe80c04107981 */ /* 0x000ee2000c1e1b00 */
[----:B----4-:R-:W-:-:S03]  /*0330*/  DFMA R14, R10, R14, R20 ;  /* 0x0000000e0a0e722b */ /* 0x010fc60000000014 */
[----:B------:R-:W4:Y:S04]  /*0340*/  LDG.E.64 R10, desc[UR12][R6.64+-0x10] ;  /* 0xfffff00c060a7981 */ /* 0x000f28000c1e1b00 */
[----:B------:R-:W4:Y:S01]  /*0350*/  LDG.E.64 R20, desc[UR12][R4.64+-0x10] ;  /* 0xfffff00c04147981 */ /* 0x000f22000c1e1b00 */
[----:B-----5:R-:W-:-:S03]  /*0360*/  DFMA R18, R8, R18, R14 ;  /* 0x000000120812722b */ /* 0x020fc6000000000e */
        /* <DEDUP_REMOVED lines=26> */
[----:B------:R-:W-:Y:S01]  /*0510*/  UIADD3 UR10, UPT, UPT, UR10, 0x10, URZ ;  /* 0x000000100a0a7890 */ /* 0x000fe2000fffe0ff */
[----:B------:R-:W-:-:S03]  /*0520*/  VIADD R26, R26, 0x10 ;  /* 0x000000101a1a7836 */ /* 0x000fc60000000000 */
[----:B------:R-:W-:Y:S01]  /*0530*/  UISETP.NE.AND UP1, UPT, UR10, URZ, UPT ;  /* 0x000000ff0a00728c */ /* 0x000fe2000bf25270 */
[----:B--2---:R-:W-:-:S08]  /*0540*/  DFMA R10, R14, R12, R10 ;  /* 0x0000000c0e0a722b */ /* 0x004fd0000000000a */
[----:B---3--:R-:W-:-:S08]  /*0550*/  DFMA R10, R18, R16, R10 ;  /* 0x00000010120a722b */ /* 0x008fd0000000000a */
[----:B----4-:R-:W-:Y:S01]  /*0560*/  DFMA R24, R24, R22, R10 ;  /* 0x000000161818722b */ /* 0x010fe2000000000a */
[----:B------:R-:W-:-:S04]  /*0570*/  IADD3 R10, P0, PT, R6, 0x80, RZ ;  /* 0x00000080060a7810 */ /* 0x000fc80007f1e0ff */
[----:B------:R-:W-:-:S03]  /*0580*/  IADD3.X R11, PT, PT, RZ, R7, RZ, P0, !PT ;  /* 0x00000007ff0b7210 */ /* 0x000fc600007fe4ff */
[----:B-----5:R-:W-:Y:S01]  /*0590*/  DFMA R24, R20, R8, R24 ;  /* 0x000000081418722b */ /* 0x020fe20000000018 */
[----:B------:R-:W-:Y:S10]  /*05a0*/  BRA.U UP1, `(.L_x_117) ;  /* 0xfffffffd01147547 */ /* 0x000ff4000b83ffff */
.L_x_116:
[----:B------:R-:W-:Y:S05]  /*05b0*/  BRA.U !UP0, `(.L_x_115) ;  /* 0x0000000508347547 */ /* 0x000fea000b800000 */
[----:B------:R-:W-:Y:S02]  /*05c0*/  UISETP.GE.U32.AND UP0, UPT, UR8, 0x8, UPT ;  /* 0x000000080800788c */ /* 0x000fe4000bf06070 */
[----:B------:R-:W-:-:S04]  /*05d0*/  ULOP3.LUT UR5, UR11, 0x7, URZ, 0xc0, !UPT ;  /* 0x000000070b057892 */ /* 0x000fc8000f8ec0ff */
[----:B------:R-:W-:-:S03]  /*05e0*/  UISETP.NE.AND UP1, UPT, UR5, URZ, UPT ;  /* 0x000000ff0500728c */ /* 0x000fc6000bf25270 */
[----:B------:R-:W-:Y:S08]  /*05f0*/  BRA.U !UP0, `(.L_x_118) ;  /* 0x0000000108787547 */ /* 0x000ff0000b800000 */
[----:B------:R-:W1:Y:S01]  /*0600*/  LDC.64 R10, c[0x0][0x380] ;  /* 0x0000e000ff0a7b82 */ /* 0x000e620000000a00 */
[----:B------:R-:W-:-:S07]  /*0610*/  IADD3 R7, PT, PT, R2, R3, RZ ;  /* 0x0000000302077210 */ /* 0x000fce0007ffe0ff */
[----:B------:R-:W2:Y:S01]  /*0620*/  LDC.64 R4, c[0x0][0x398] ;  /* 0x0000e600ff047b82 */ /* 0x000ea20000000a00 */
[----:B-1----:R-:W-:-:S05]  /*0630*/  IMAD.WIDE R10, R7, 0x8, R10 ;  /* 0x00000008070a7825 */ /* 0x002fca00078e020a */
[----:B0-----:R-:W3:Y:S01]  /*0640*/  LDG.E.64 R12, desc[UR12][R10.64] ;  /* 0x0000000c0a0c7981 */ /* 0x001ee2000c1e1b00 */
[----:B--2---:R-:W-:-:S03]  /*0650*/  IMAD.WIDE.U32 R4, R3, 0x8, R4 ;  /* 0x0000000803047825 */ /* 0x004fc600078e0004 */
[----:B------:R-:W2:Y:S04]  /*0660*/  LDG.E.64 R16, desc[UR12][R10.64+0x8] ;  /* 0x0000080c0a107981 */ /* 0x000ea8000c1e1b00 */
[----:B------:R-:W3:Y:S04]  /*0670*/  LDG.E.64 R14, desc[UR12][R4.64] ;  /* 0x0000000c040e7981 */ /* 0x000ee8000c1e1b00 */
[----:B------:R-:W2:Y:S04]  /*0680*/  LDG.E.64 R18, desc[UR12][R4.64+0x8] ;  /* 0x0000080c04127981 */ /* 0x000ea8000c1e1b00 */
[----:B------:R-:W4:Y:S04]  /*0690*/  LDG.E.64 R20, desc[UR12][R10.64+0x10] ;  /* 0x0000100c0a147981 */ /* 0x000f28000c1e1b00 */
[----:B------:R-:W4:Y:S04]  /*06a0*/  LDG.E.64 R22, desc[UR12][R4.64+0x10] ;  /* 0x0000100c04167981 */ /* 0x000f28000c1e1b00 */
[----:B------:R-:W5:Y:S04]  /*06b0*/  LDG.E.64 R6, desc[UR12][R10.64+0x18] ;  /* 0x0000180c0a067981 */ /* 0x000f68000c1e1b00 */
[----:B------:R-:W5:Y:S04]  /*06c0*/  LDG.E.64 R8, desc[UR12][R4.64+0x18] ;  /* 0x0000180c04087981 */ /* 0x000f68000c1e1b00 */
[----:B------:R-:W5:Y:S04]  /*06d0*/  LDG.E.64 R26, desc[UR12][R10.64+0x38] ;  /* 0x0000380c0a1a7981 */ /* 0x000f68000c1e1b00 */
[----:B------:R-:W5:Y:S01]  /*06e0*/  LDG.E.64 R28, desc[UR12][R4.64+0x38] ;  /* 0x0000380c041c7981 */ /* 0x000f62000c1e1b00 */
[----:B---3--:R-:W-:-:S03]  /*06f0*/  DFMA R24, R12, R14, R24 ;  /* 0x0000000e0c18722b */ /* 0x008fc60000000018 */
[----:B------:R-:W3:Y:S04]  /*0700*/  LDG.E.64 R12, desc[UR12][R10.64+0x20] ;  /* 0x0000200c0a0c7981 */ /* 0x000ee8000c1e1b00 */
[----:B------:R-:W3:Y:S01]  /*0710*/  LDG.E.64 R14, desc[UR12][R4.64+0x20] ;  /* 0x0000200c040e7981 */ /* 0x000ee2000c1e1b00 */
[----:B--2---:R-:W-:-:S03]  /*0720*/  DFMA R24, R16, R18, R24 ;  /* 0x000000121018722b */ /* 0x004fc60000000018 */
[----:B------:R-:W2:Y:S04]  /*0730*/  LDG.E.64 R16, desc[UR12][R10.64+0x28] ;  /* 0x0000280c0a107981 */ /* 0x000ea8000c1e1b00 */
[----:B------:R-:W2:Y:S01]  /*0740*/  LDG.E.64 R18, desc[UR12][R4.64+0x28] ;  /* 0x0000280c04127981 */ /* 0x000ea2000c1e1b00 */
[----:B----4-:R-:W-:-:S03]  /*0750*/  DFMA R20, R20, R22, R24 ;  /* 0x000000161414722b */ /* 0x010fc60000000018 */
[----:B------:R-:W4:Y:S04]  /*0760*/  LDG.E.64 R22, desc[UR12][R10.64+0x30] ;  /* 0x0000300c0a167981 */ /* 0x000f28000c1e1b00 */
[----:B------:R-:W4:Y:S01]  /*0770*/  LDG.E.64 R24, desc[UR12][R4.64+0x30] ;  /* 0x0000300c04187981 */ /* 0x000f22000c1e1b00 */
[----:B-----5:R-:W-:Y:S01]  /*0780*/  DFMA R6, R6, R8, R20 ;  /* 0x000000080606722b */ /* 0x020fe20000000014 */
[----:B------:R-:W-:-:S07]  /*0790*/  IADD3 R3, PT, PT, R3, 0x8, RZ ;  /* 0x0000000803037810 */ /* 0x000fce0007ffe0ff */
[----:B---3--:R-:W-:-:S08]  /*07a0*/  DFMA R6, R12, R14, R6 ;  /* 0x0000000e0c06722b */ /* 0x008fd00000000006 */
[----:B--2---:R-:W-:-:S08]  /*07b0*/  DFMA R6, R16, R18, R6 ;  /* 0x000000121006722b */ /* 0x004fd00000000006 */
[----:B----4-:R-:W-:-:S08]  /*07c0*/  DFMA R24, R22, R24, R6 ;  /* 0x000000181618722b */ /* 0x010fd00000000006 */
[----:B------:R-:W-:-:S11]  /*07d0*/  DFMA R24, R26, R28, R24 ;  /* 0x0000001c1a18722b */ /* 0x000fd60000000018 */
.L_x_118:
[----:B------:R-:W-:Y:S05]  /*07e0*/  BRA.U !UP1, `(.L_x_115) ;  /* 0x0000000109a87547 */ /* 0x000fea000b800000 */
[----:B------:R-:W-:Y:S02]  /*07f0*/  UISETP.GE.U32.AND UP0, UPT, UR5, 0x4, UPT ;  /* 0x000000040500788c */ /* 0x000fe4000bf06070 */
[----:B------:R-:W-:-:S04]  /*0800*/  ULOP3.LUT UR4, UR11, 0x3, URZ, 0xc0, !UPT ;  /* 0x000000030b047892 */ /* 0x000fc8000f8ec0ff */
[----:B------:R-:W-:-:S03]  /*0810*/  UISETP.NE.AND UP1, UPT, UR4, URZ, UPT ;  /* 0x000000ff0400728c */ /* 0x000fc6000bf25270 */
[----:B------:R-:W-:Y:S08]  /*0820*/  BRA.U !UP0, `(.L_x_119) ;  /* 0x0000000108487547 */ /* 0x000ff0000b800000 */
[----:B------:R-:W1:Y:S01]  /*0830*/  LDC.64 R4, c[0x0][0x380] ;  /* 0x0000e000ff047b82 */ /* 0x000e620000000a00 */
[----:B------:R-:W-:-:S07]  /*0840*/  IMAD.IADD R17, R2, 0x1, R3 ;  /* 0x0000000102117824 */ /* 0x000fce00078e0203 */
        /* <DEDUP_REMOVED lines=10> */
[----:B------:R-:W5:Y:S01]  /*08f0*/  LDG.E.64 R14, desc[UR12][R20.64+0x18] ;  /* 0x0000180c140e7981 */ /* 0x000f62000c1e1b00 */
[----:B------:R-:W-:Y:S01]  /*0900*/  IADD3 R3, PT, PT, R3, 0x4, RZ ;  /* 0x0000000403037810 */ /* 0x000fe20007ffe0ff */
[----:B---3--:R-:W-:-:S08]  /*0910*/  DFMA R18, R18, R22, R24 ;  /* 0x000000161212722b */ /* 0x008fd00000000018 */
[----:B--2---:R-:W-:-:S08]  /*0920*/  DFMA R8, R8, R10, R18 ;  /* 0x0000000a0808722b */ /* 0x004fd00000000012 */
[----:B----4-:R-:W-:-:S08]  /*0930*/  DFMA R4, R4, R6, R8 ;  /* 0x000000060404722b */ /* 0x010fd00000000008 */
[----:B-----5:R-:W-:-:S11]  /*0940*/  DFMA R24, R12, R14, R4 ;  /* 0x0000000e0c18722b */ /* 0x020fd60000000004 */
.L_x_119:
[----:B------:R-:W-:Y:S05]  /*0950*/  BRA.U !UP1, `(.L_x_115) ;  /* 0x00000001094c7547 */ /* 0x000fea000b800000 */
[----:B------:R-:W1:Y:S01]  /*0960*/  LDC.64 R4, c[0x0][0x398] ;  /* 0x0000e600ff047b82 */ /* 0x000e620000000a00 */
[----:B------:R-:W-:Y:S01]  /*0970*/  IADD3 R9, PT, PT, R2, R3, RZ ;  /* 0x0000000302097210 */ /* 0x000fe20007ffe0ff */
[----:B------:R-:W-:-:S06]  /*0980*/  UIADD3 UR4, UPT, UPT, -UR4, URZ, URZ ;  /* 0x000000ff04047290 */ /* 0x000fcc000fffe1ff */
[----:B------:R-:W2:Y:S01]  /*0990*/  LDC.64 R6, c[0x0][0x380] ;  /* 0x0000e000ff067b82 */ /* 0x000ea20000000a00 */
[----:B-1----:R-:W-:-:S04]  /*09a0*/  IMAD.WIDE.U32 R4, R3, 0x8, R4 ;  /* 0x0000000803047825 */ /* 0x002fc800078e0004 */
[----:B------:R-:W-:Y:S01]  /*09b0*/  IMAD.MOV.U32 R8, RZ, RZ, R4 ;  /* 0x000000ffff087224 */ /* 0x000fe200078e0004 */
[----:B------:R-:W-:-:S07]  /*09c0*/  MOV R11, R5 ;  /* 0x00000005000b7202 */ /* 0x000fce0000000f00 */
.L_x_120:
[----:B--2---:R-:W-:Y:S01]  /*09d0*/  IMAD.WIDE R2, R9, 0x8, R6 ;  /* 0x0000000809027825 */ /* 0x004fe200078e0206 */
[----:B------:R-:W-:-:S03]  /*09e0*/  MOV R4, R8 ;  /* 0x0000000800047202 */ /* 0x000fc60000000f00 */
[----:B------:R-:W-:Y:S02]  /*09f0*/  IMAD.MOV.U32 R5, RZ, RZ, R11 ;  /* 0x000000ffff057224 */ /* 0x000fe400078e000b */
[----:B0-----:R-:W2:Y:S04]  /*0a00*/  LDG.E.64 R2, desc[UR12][R2.64] ;  /* 0x0000000c02027981 */ /* 0x001ea8000c1e1b00 */
[----:B------:R-:W2:Y:S01]  /*0a10*/  LDG.E.64 R4, desc[UR12][R4.64] ;  /* 0x0000000c04047981 */ /* 0x000ea2000c1e1b00 */
[----:B------:R-:W-:Y:S01]  /*0a20*/  UIADD3 UR4, UPT, UPT, UR4, 0x1, URZ ;  /* 0x0000000104047890 */ /* 0x000fe2000fffe0ff */
[----:B------:R-:W-:Y:S02]  /*0a30*/  IADD3 R8, P0, PT, R8, 0x8, RZ ;  /* 0x0000000808087810 */ /* 0x000fe40007f1e0ff */
[----:B------:R-:W-:Y:S01]  /*0a40*/  IADD3 R9, PT, PT, R9, 0x1, RZ ;  /* 0x0000000109097810 */ /* 0x000fe20007ffe0ff */
[----:B------:R-:W-:Y:S01]  /*0a50*/  UISETP.NE.AND UP0, UPT, UR4, URZ, UPT ;  /* 0x000000ff0400728c */ /* 0x000fe2000bf05270 */
[----:B------:R-:W-:Y:S01]  /*0a60*/  IADD3.X R11, PT, PT, RZ, R11, RZ, P0, !PT ;  /* 0x0000000bff0b7210 */ /* 0x000fe200007fe4ff */
[----:B--2---:R-:W-:-:S07]  /*0a70*/  DFMA R24, R2, R4, R24 ;  /* 0x000000040218722b */ /* 0x004fce0000000018 */
[----:B------:R-:W-:Y:S05]  /*0a80*/  BRA.U UP0, `(.L_x_120) ;  /* 0xfffffffd00d07547 */ /* 0x000fea000b83ffff */
.L_x_115:
[----:B------:R-:W1:Y:S08]  /*0a90*/  LDC.64 R4, c[0x0][0x388] ;  /* 0x0000e200ff047b82 */ /* 0x000e700000000a00 */
[----:B------:R-:W2:Y:S08]  /*0aa0*/  LDC.64 R2, c[0x0][0x398] ;  /* 0x0000e600ff027b82 */ /* 0x000eb00000000a00 */
[----:B------:R-:W3:Y:S01]  /*0ab0*/  LDC.64 R6, c[0x0][0x390] ;  /* 0x0000e400ff067b82 */ /* 0x000ee20000000a00 */
[----:B-1----:R-:W-:-:S07]  /*0ac0*/  IMAD.WIDE R4, R0, 0x8, R4 ;  /* 0x0000000800047825 */ /* 0x002fce00078e0204 */
[----:B------:R-:W1:Y:S01]  /*0ad0*/  LDC.64 R8, c[0x0][0x3a0] ;  /* 0x0000e800ff087b82 */ /* 0x000e620000000a00 */
[----:B0-----:R-:W4:Y:S01]  /*0ae0*/  LDG.E.64 R4, desc[UR12][R4.64] ;  /* 0x0000000c04047981 */ /* 0x001f22000c1e1b00 */
[----:B--2---:R-:W-:-:S06]  /*0af0*/  IMAD.WIDE R2, R0, 0x8, R2 ;  /* 0x0000000800027825 */ /* 0x004fcc00078e0202 */
[----:B------:R-:W3:Y:S01]  /*0b00*/  LDG.E.64 R2, desc[UR12][R2.64] ;  /* 0x0000000c02027981 */ /* 0x000ee2000c1e1b00 */
[----:B----4-:R-:W-:-:S08]  /*0b10*/  DADD R24, -R4, R24 ;  /* 0x0000000004187229 */ /* 0x010fd00000000118 */
[----:B---3--:R-:W-:Y:S01]  /*0b20*/  DFMA R24, R24, R6, R2 ;  /* 0x000000061818722b */ /* 0x008fe20000000002 */
[----:B-1----:R-:W-:-:S06]  /*0b30*/  IMAD.WIDE R6, R0, 0x8, R8 ;  /* 0x0000000800067825 */ /* 0x002fcc00078e0208 */
[----:B------:R-:W-:Y:S01]  /*0b40*/  STG.E.64 desc[UR12][R6.64], R24 ;  /* 0x0000001806007986 */ /* 0x000fe2000c101b0c */
[----:B------:R-:W-:Y:S05]  /*0b50*/  EXIT ;  /* 0x000000000000794d */ /* 0x000fea0003800000 */
.L_x_121:
        /* <DEDUP_REMOVED lines=10> */
.L_x_186:


//--------------------- .text._Z9EpsJacobiPdS_S_i --------------------------
	.section	.text._Z9EpsJacobiPdS_S_i,"ax",@progbits
	.align	128
        .global         _Z9EpsJacobiPdS_S_i
        .type           _Z9EpsJacobiPdS_S_i,@function
        .size           _Z9EpsJacobiPdS_S_i,(.L_x_187 - _Z9EpsJacobiPdS_S_i)
        .other          _Z9EpsJacobiPdS_S_i,@"STO_CUDA_ENTRY STV_DEFAULT"
_Z9EpsJacobiPdS_S_i:
.text._Z9EpsJacobiPdS_S_i:
        /* <DEDUP_REMOVED lines=15> */
[----:B------:R-:W4:Y:S01]  /*00f0*/  LDG.E.64 R8, desc[UR4][R6.64] ;  /* 0x0000000406087981 */ /* 0x000f22000c1e1b00 */
[----:B---3--:R-:W-:-:S05]  /*0100*/  IMAD.WIDE R10, R13, 0x8, R10 ;  /* 0x000000080d0a7825 */ /* 0x008fca00078e020a */
[----:B------:R-:W2:Y:S01]  /*0110*/  LDG.E.64 R12, desc[UR4][R10.64] ;  /* 0x000000040a0c7981 */ /* 0x000ea2000c1e1b00 */
[----:B----4-:R-:W-:-:S08]  /*0120*/  DADD R4, R4, -R8 ;  /* 0x0000000004047229 */ /* 0x010fd00000000808 */
[----:B--2---:R-:W-:-:S07]  /*0130*/  DADD R4, |R4|, R12 ;  /* 0x0000000004047229 */ /* 0x004fce000000020c */
[----:B------:R-:W-:Y:S04]  /*0140*/  STG.E.64 desc[UR4][R10.64], R4 ;  /* 0x000000040a007986 */ /* 0x000fe8000c101b04 */
[----:B------:R-:W2:Y:S04]  /*0150*/  LDG.E.64 R8, desc[UR4][R6.64] ;  /* 0x0000000406087981 */ /* 0x000ea8000c1e1b00 */
[----:B--2---:R-:W-:Y:S01]  /*0160*/  STG.E.64 desc[UR4][R2.64], R8 ;  /* 0x0000000802007986 */ /* 0x004fe2000c101b04 */
[----:B------:R-:W-:Y:S05]  /*0170*/  EXIT ;  /* 0x000000000000794d */ /* 0x000fea0003800000 */
.L_x_122:
        /* <DEDUP_REMOVED lines=16> */
.L_x_187:


//--------------------- .text._Z12KernelJacobiPdS_S_S_i --------------------------
	.section	.text._Z12KernelJacobiPdS_S_S_i,"ax",@progbits
	.align	128
        .global         _Z12KernelJacobiPdS_S_S_i
        .type           _Z12KernelJacobiPdS_S_S_i,@function
        .size           _Z12KernelJacobiPdS_S_S_i,(.L_x_180 - _Z12KernelJacobiPdS_S_S_i)
        .other          _Z12KernelJacobiPdS_S_S_i,@"STO_CUDA_ENTRY STV_DEFAULT"
_Z12KernelJacobiPdS_S_S_i:
.text._Z12KernelJacobiPdS_S_S_i:
[----:B------:R-:W-:Y:S01]  /*0000*/  LDC R1, c[0x0][0x37c] ;  /* 0x0000df00ff017b82 */ /* 0x000fe20000000800 */
[----:B------:R-:W0:Y:S07]  /*0010*/  S2R R2, SR_TID.X ;  /* 0x0000000000027919 */ /* 0x000e2e0000002100 */
[----:B------:R-:W0:Y:S08]  /*0020*/  S2UR UR4, SR_CTAID.X ;  /* 0x00000000000479c3 */ /* 0x000e300000002500 */
[----:B------:R-:W0:Y:S08]  /*0030*/  LDC R3, c[0x0][0x360] ;  /* 0x0000d800ff037b82 */ /* 0x000e300000000800 */
[----:B------:R-:W1:Y:S01]  /*0040*/  LDC R0, c[0x0][0x3a0] ;  /* 0x0000e800ff007b82 */ /* 0x000e620000000800 */
[----:B0-----:R-:W-:-:S05]  /*0050*/  IMAD R3, R3, UR4, R2 ;  /* 0x0000000403037c24 */ /* 0x001fca000f8e0202 */
[----:B-1----:R-:W-:-:S13]  /*0060*/  ISETP.GE.AND P0, PT, R3, R0, PT ;  /* 0x000000000300720c */ /* 0x002fda0003f06270 */
[----:B------:R-:W-:Y:S05]  /*0070*/  @P0 EXIT ;  /* 0x000000000000094d */ /* 0x000fea0003800000 */
[----:B------:R-:W0:Y:S01]  /*0080*/  LDC.64 R6, c[0x0][0x388] ;  /* 0x0000e200ff067b82 */ /* 0x000e220000000a00 */
[----:B------:R-:W1:Y:S07]  /*0090*/  LDCU.64 UR6, c[0x0][0x358] ;  /* 0x00006b00ff0677ac */ /* 0x000e6e0008000a00 */
[----:B------:R-:W2:Y:S01]  /*00a0*/  LDC.64 R4, c[0x0][0x398] ;  /* 0x0000e600ff047b82 */ /* 0x000ea20000000a00 */
[----:B0-----:R-:W-:-:S06]  /*00b0*/  IMAD.WIDE R6, R3, 0x8, R6 ;  /* 0x0000000803067825 */ /* 0x001fcc00078e0206 */
[----:B-1----:R-:W3:Y:S01]  /*00c0*/  LDG.E.64 R6, desc[UR6][R6.64] ;  /* 0x0000000606067981 */ /* 0x002ee2000c1e1b00 */
[----:B------:R-:W-:Y:S01]  /*00d0*/  VIMNMX R9, PT, PT, RZ, R3, !PT ;  /* 0x00000003ff097248 */ /* 0x000fe20007fe0100 */
[----:B--2---:R-:W-:Y:S01]  /*00e0*/  IMAD.WIDE R4, R3, 0x8, R4 ;  /* 0x0000000803047825 */ /* 0x004fe200078e0204 */
[----:B------:R-:W-:Y:S02]  /*00f0*/  BSSY.RECONVERGENT B0, `(.L_x_123) ;  /* 0x0000048000007945 */ /* 0x000fe40003800200 */
[----:B------:R-:W-:Y:S01]  /*0100*/  VIMNMX R9, PT, PT, R9, R0, PT ;  /* 0x0000000009097248 */ /* 0x000fe20003fe0100 */
[----:B------:R-:W-:-:S03]  /*0110*/  IMAD.MOV.U32 R15, RZ, RZ, RZ ;  /* 0x000000ffff0f7224 */ /* 0x000fc600078e00ff */
[----:B------:R-:W-:Y:S01]  /*0120*/  ISETP.GE.AND P0, PT, R9, 0x1, PT ;  /* 0x000000010900780c */ /* 0x000fe20003f06270 */
[----:B---3--:R0:W-:-:S12]  /*0130*/  STG.E.64 desc[UR6][R4.64], R6 ;  /* 0x0000000604007986 */ /* 0x0081d8000c101b06 */
[----:B------:R-:W-:Y:S05]  /*0140*/  @!P0 BRA `(.L_x_124) ;  /* 0x0000000400088947 */ /* 0x000fea0003800000 */
[C---:B------:R-:W-:Y:S01]  /*0150*/  ISETP.GE.U32.AND P1, PT, R9.reuse, 0x4, PT ;  /* 0x000000040900780c */ /* 0x040fe20003f26070 */
[----:B------:R-:W-:Y:S01]  /*0160*/  BSSY.RECONVERGENT B1, `(.L_x_125) ;  /* 0x000002a000017945 */ /* 0x000fe20003800200 */
[----:B------:R-:W-:Y:S01]  /*0170*/  LOP3.LUT R2, R9, 0x3, RZ, 0xc0, !PT ;  /* 0x0000000309027812 */ /* 0x000fe200078ec0ff */
[----:B------:R-:W-:Y:S02]  /*0180*/  IMAD R14, R3, R0, RZ ;  /* 0x00000000030e7224 */ /* 0x000fe400078e02ff */
[----:B------:R-:W-:Y:S01]  /*0190*/  IMAD.MOV.U32 R15, RZ, RZ, RZ ;  /* 0x000000ffff0f7224 */ /* 0x000fe200078e00ff */
[----:B------:R-:W-:-:S07]  /*01a0*/  ISETP.NE.AND P0, PT, R2, RZ, PT ;  /* 0x000000ff0200720c */ /* 0x000fce0003f05270 */
[----:B------:R-:W-:Y:S06]  /*01b0*/  @!P1 BRA `(.L_x_126) ;  /* 0x0000000000909947 */ /* 0x000fec0003800000 */
[----:B------:R-:W1:Y:S01]  /*01c0*/  LDC.64 R10, c[0x0][0x380] ;  /* 0x0000e000ff0a7b82 */ /* 0x000e620000000a00 */
[----:B------:R-:W2:Y:S01]  /*01d0*/  LDCU.64 UR4, c[0x0][0x390] ;  /* 0x00007200ff0477ac */ /* 0x000ea20008000a00 */
[----:B------:R-:W-:Y:S01]  /*01e0*/  LOP3.LUT R15, R9, 0x7ffffffc, RZ, 0xc0, !PT ;  /* 0x7ffffffc090f7812 */ /* 0x000fe200078ec0ff */
[----:B------:R-:W-:-:S04]  /*01f0*/  IMAD.MOV.U32 R17, RZ, RZ, R14 ;  /* 0x000000ffff117224 */ /* 0x000fc800078e000e */
[----:B------:R-:W-:Y:S01]  /*0200*/  IMAD.MOV R16, RZ, RZ, -R15 ;  /* 0x000000ffff107224 */ /* 0x000fe200078e0a0f */
[----:B--2---:R-:W-:-:S04]  /*0210*/  UIADD3 UR4, UP0, UPT, UR4, 0x10, URZ ;  /* 0x0000001004047890 */ /* 0x004fc8000ff1e0ff */
[----:B------:R-:W-:Y:S01]  /*0220*/  UIADD3.X UR5, UPT, UPT, URZ, UR5, URZ, UP0, !UPT ;  /* 0x00000005ff057290 */ /* 0x000fe200087fe4ff */
[----:B-1----:R-:W-:Y:S01]  /*0230*/  IADD3 R8, P1, PT, R10, 0x10, RZ ;  /* 0x000000100a087810 */ /* 0x002fe20007f3e0ff */
[----:B------:R-:W-:-:S04]  /*0240*/  IMAD.U32 R18, RZ, RZ, UR4 ;  /* 0x00000004ff127e24 */ /* 0x000fc8000f8e00ff */
[----:B------:R-:W-:Y:S01]  /*0250*/  IMAD.X R9, RZ, RZ, R11, P1 ;  /* 0x000000ffff097224 */ /* 0x000fe200008e060b */
[----:B------:R-:W-:-:S07]  /*0260*/  MOV R19, UR5 ;  /* 0x0000000500137c02 */ /* 0x000fce0008000f00 */
.L_x_127:
[----:B------:R-:W-:-:S04]  /*0270*/  IMAD.WIDE R12, R17, 0x8, R8 ;  /* 0x00000008110c7825 */ /* 0x000fc800078e0208 */
[----:B------:R-:W-:Y:S02]  /*0280*/  IMAD.MOV.U32 R10, RZ, RZ, R18 ;  /* 0x000000ffff0a7224 */ /* 0x000fe400078e0012 */
[----:B------:R-:W-:Y:S02]  /*0290*/  IMAD.MOV.U32 R11, RZ, RZ, R19 ;  /* 0x000000ffff0b7224 */ /* 0x000fe400078e0013 */
[----:B--2---:R-:W2:Y:S04]  /*02a0*/  LDG.E.64 R18, desc[UR6][R12.64+-0x10] ;  /* 0xfffff0060c127981 */ /* 0x004ea8000c1e1b00 */
[----:B------:R-:W2:Y:S02]  /*02b0*/  LDG.E.64 R20, desc[UR6][R10.64+-0x10] ;  /* 0xfffff0060a147981 */ /* 0x000ea4000c1e1b00 */
[----:B--2---:R-:W-:-:S07]  /*02c0*/  DFMA R18, -R18, R20, R6 ;  /* 0x000000141212722b */ /* 0x004fce0000000106 */
[----:B------:R1:W-:Y:S04]  /*02d0*/  STG.E.64 desc[UR6][R4.64], R18 ;  /* 0x0000001204007986 */ /* 0x0003e8000c101b06 */
[----:B0-----:R-:W2:Y:S04]  /*02e0*/  LDG.E.64 R6, desc[UR6][R12.64+-0x8] ;  /* 0xfffff8060c067981 */ /* 0x001ea8000c1e1b00 */
[----:B------:R-:W2:Y:S02]  /*02f0*/  LDG.E.64 R20, desc[UR6][R10.64+-0x8] ;  /* 0xfffff8060a147981 */ /* 0x000ea4000c1e1b00 */
[----:B--2---:R-:W-:-:S07]  /*0300*/  DFMA R20, -R6, R20, R18 ;  /* 0x000000140614722b */ /* 0x004fce0000000112 */
[----:B------:R2:W-:Y:S04]  /*0310*/  STG.E.64 desc[UR6][R4.64], R20 ;  /* 0x0000001404007986 */ /* 0x0005e8000c101b06 */
[----:B------:R-:W3:Y:S04]  /*0320*/  LDG.E.64 R6, desc[UR6][R12.64] ;  /* 0x000000060c067981 */ /* 0x000ee8000c1e1b00 */
[----:B------:R-:W3:Y:S02]  /*0330*/  LDG.E.64 R22, desc[UR6][R10.64] ;  /* 0x000000060a167981 */ /* 0x000ee4000c1e1b00 */
[----:B---3--:R-:W-:-:S07]  /*0340*/  DFMA R22, -R6, R22, R20 ;  /* 0x000000160616722b */ /* 0x008fce0000000114 */
[----:B------:R2:W-:Y:S04]  /*0350*/  STG.E.64 desc[UR6][R4.64], R22 ;  /* 0x0000001604007986 */ /* 0x0005e8000c101b06 */
[----:B------:R-:W3:Y:S04]  /*0360*/  LDG.E.64 R6, desc[UR6][R12.64+0x8] ;  /* 0x000008060c067981 */ /* 0x000ee8000c1e1b00 */
[----:B------:R-:W3:Y:S01]  /*0370*/  LDG.E.64 R24, desc[UR6][R10.64+0x8] ;  /* 0x000008060a187981 */ /* 0x000ee2000c1e1b00 */
[----:B------:R-:W-:-:S05]  /*0380*/  VIADD R16, R16, 0x4 ;  /* 0x0000000410107836 */ /* 0x000fca0000000000 */
[----:B------:R-:W-:Y:S02]  /*0390*/  ISETP.NE.AND P1, PT, R16, RZ, PT ;  /* 0x000000ff1000720c */ /* 0x000fe40003f25270 */
[----:B-1----:R-:W-:Y:S01]  /*03a0*/  IADD3 R18, P2, PT, R10, 0x20, RZ ;  /* 0x000000200a127810 */ /* 0x002fe20007f5e0ff */
[----:B------:R-:W-:-:S04]  /*03b0*/  VIADD R17, R17, 0x4 ;  /* 0x0000000411117836 */ /* 0x000fc80000000000 */
[----:B------:R-:W-:Y:S01]  /*03c0*/  IMAD.X R19, RZ, RZ, R11, P2 ;  /* 0x000000ffff137224 */ /* 0x000fe200010e060b */
[----:B---3--:R-:W-:-:S07]  /*03d0*/  DFMA R6, -R6, R24, R22 ;  /* 0x000000180606722b */ /* 0x008fce0000000116 */
[----:B------:R2:W-:Y:S01]  /*03e0*/  STG.E.64 desc[UR6][R4.64], R6 ;  /* 0x0000000604007986 */ /* 0x0005e2000c101b06 */
[----:B------:R-:W-:Y:S05]  /*03f0*/  @P1 BRA `(.L_x_127) ;  /* 0xfffffffc009c1947 */ /* 0x000fea000383ffff */
.L_x_126:
[----:B------:R-:W-:Y:S05]  /*0400*/  BSYNC.RECONVERGENT B1 ;  /* 0x0000000000017941 */ /* 0x000fea0003800200 */
.L_x_125:
[----:B------:R-:W-:Y:S05]  /*0410*/  @!P0 BRA `(.L_x_124) ;  /* 0x0000000000548947 */ /* 0x000fea0003800000 */
[----:B------:R-:W1:Y:S01]  /*0420*/  LDC.64 R10, c[0x0][0x390] ;  /* 0x0000e400ff0a7b82 */ /* 0x000e620000000a00 */
[----:B------:R-:W-:Y:S02]  /*0430*/  IMAD.IADD R17, R15, 0x1, R14 ;  /* 0x000000010f117824 */ /* 0x000fe400078e020e */
[----:B------:R-:W-:-:S05]  /*0440*/  IMAD.MOV R2, RZ, RZ, -R2 ;  /* 0x000000ffff027224 */ /* 0x000fca00078e0a02 */
[----:B------:R-:W3:Y:S01]  /*0450*/  LDC.64 R8, c[0x0][0x380] ;  /* 0x0000e000ff087b82 */ /* 0x000ee20000000a00 */
[----:B-1----:R-:W-:-:S04]  /*0460*/  IMAD.WIDE.U32 R10, R15, 0x8, R10 ;  /* 0x000000080f0a7825 */ /* 0x002fc800078e000a */
[----:B------:R-:W-:Y:S01]  /*0470*/  IMAD.MOV.U32 R19, RZ, RZ, R11 ;  /* 0x000000ffff137224 */ /* 0x000fe200078e000b */
[----:B------:R-:W-:-:S07]  /*0480*/  MOV R16, R10 ;  /* 0x0000000a00107202 */ /* 0x000fce0000000f00 */
.L_x_128:
[----:B---3--:R-:W-:-:S04]  /*0490*/  IMAD.WIDE R10, R17, 0x8, R8 ;  /* 0x00000008110a7825 */ /* 0x008fc800078e0208 */
[----:B------:R-:W-:Y:S02]  /*04a0*/  IMAD.MOV.U32 R12, RZ, RZ, R16 ;  /* 0x000000ffff0c7224 */ /* 0x000fe400078e0010 */
[----:B------:R-:W-:Y:S01]  /*04b0*/  IMAD.MOV.U32 R13, RZ, RZ, R19 ;  /* 0x000000ffff0d7224 */ /* 0x000fe200078e0013 */
[----:B------:R-:W0:Y:S05]  /*04c0*/  LDG.E.64 R10, desc[UR6][R10.64] ;  /* 0x000000060a0a7981 */ /* 0x000e2a000c1e1b00 */
[----:B------:R-:W0:Y:S01]  /*04d0*/  LDG.E.64 R12, desc[UR6][R12.64] ;  /* 0x000000060c0c7981 */ /* 0x000e22000c1e1b00 */
[----:B------:R-:W-:Y:S01]  /*04e0*/  IADD3 R2, PT, PT, R2, 0x1, RZ ;  /* 0x0000000102027810 */ /* 0x000fe20007ffe0ff */
[----:B------:R-:W-:Y:S01]  /*04f0*/  VIADD R15, R15, 0x1 ;  /* 0x000000010f0f7836 */ /* 0x000fe20000000000 */
[----:B------:R-:W-:Y:S01]  /*0500*/  IADD3 R16, P1, PT, R16, 0x8, RZ ;  /* 0x0000000810107810 */ /* 0x000fe20007f3e0ff */
[----:B------:R-:W-:Y:S01]  /*0510*/  VIADD R17, R17, 0x1 ;  /* 0x0000000111117836 */ /* 0x000fe20000000000 */
[----:B------:R-:W-:-:S03]  /*0520*/  ISETP.NE.AND P0, PT, R2, RZ, PT ;  /* 0x000000ff0200720c */ /* 0x000fc60003f05270 */
[----:B------:R-:W-:Y:S01]  /*0530*/  IMAD.X R19, RZ, RZ, R19, P1 ;  /* 0x000000ffff137224 */ /* 0x000fe200008e0613 */
[----:B012---:R-:W-:-:S07]  /*0540*/  DFMA R6, -R10, R12, R6 ;  /* 0x0000000c0a06722b */ /* 0x007fce0000000106 */
[----:B------:R1:W-:Y:S02]  /*0550*/  STG.E.64 desc[UR6][R4.64], R6 ;  /* 0x0000000604007986 */ /* 0x0003e4000c101b06 */
[----:B------:R-:W-:Y:S05]  /*0560*/  @P0 BRA `(.L_x_128) ;  /* 0xfffffffc00c80947 */ /* 0x000fea000383ffff */
.L_x_124:
[----:B------:R-:W-:Y:S05]  /*0570*/  BSYNC.RECONVERGENT B0 ;  /* 0x0000000000007941 */ /* 0x000fea0003800200 */
.L_x_123:
[----:B------:R-:W-:Y:S01]  /*0580*/  VIADDMNMX R2, R3, 0x1, R0, PT ;  /* 0x0000000103027846 */ /* 0x000fe20003800100 */
[----:B------:R-:W-:Y:S03]  /*0590*/  BSSY.RECONVERGENT B0, `(.L_x_129) ;  /* 0x0000008000007945 */ /* 0x000fe60003800200 */
[----:B------:R-:W-:-:S13]  /*05a0*/  ISETP.GE.AND P0, PT, R15, R2, PT ;  /* 0x000000020f00720c */ /* 0x000fda0003f06270 */
[----:B------:R-:W-:Y:S05]  /*05b0*/  @P0 BRA `(.L_x_130) ;  /* 0x0000000000140947 */ /* 0x000fea0003800000 */
[----:B------:R-:W3:Y:S01]  /*05c0*/  LDC.64 R8, c[0x0][0x380] ;  /* 0x0000e000ff087b82 */ /* 0x000ee20000000a00 */
[----:B------:R-:W-:-:S04]  /*05d0*/  IMAD R11, R3, R0, R3 ;  /* 0x00000000030b7224 */ /* 0x000fc800078e0203 */
[----:B---3--:R-:W-:-:S06]  /*05e0*/  IMAD.WIDE R8, R11, 0x8, R8 ;  /* 0x000000080b087825 */ /* 0x008fcc00078e0208 */
[----:B------:R-:W5:Y:S01]  /*05f0*/  LDG.E.64 R8, desc[UR6][R8.64] ;  /* 0x0000000608087981 */ /* 0x000f62000c1e1b00 */
[----:B------:R-:W-:-:S07]  /*0600*/  IMAD.MOV.U32 R15, RZ, RZ, R2 ;  /* 0x000000ffff0f7224 */ /* 0x000fce00078e0002 */
.L_x_130:
[----:B------:R-:W-:Y:S05]  /*0610*/  BSYNC.RECONVERGENT B0 ;  /* 0x0000000000007941 */ /* 0x000fea0003800200 */
.L_x_129:
[----:B------:R-:W-:Y:S01]  /*0620*/  ISETP.GE.AND P0, PT, R15, R0, PT ;  /* 0x000000000f00720c */ /* 0x000fe20003f06270 */
[----:B------:R-:W-:-:S12]  /*0630*/  BSSY.RECONVERGENT B0, `(.L_x_131) ;  /* 0x0000041000007945 */ /* 0x000fd80003800200 */
[----:B------:R-:W-:Y:S05]  /*0640*/  @P0 BRA `(.L_x_132) ;  /* 0x0000000000fc0947 */ /* 0x000fea0003800000 */
[----:B------:R-:W-:Y:S01]  /*0650*/  IMAD.IADD R2, R0, 0x1, -R15 ;  /* 0x0000000100027824 */ /* 0x000fe200078e0a0f */
[----:B------:R-:W-:Y:S01]  /*0660*/  IADD3 R10, PT, PT, R15, -R0, RZ ;  /* 0x800000000f0a7210 */ /* 0x000fe20007ffe0ff */
[----:B------:R-:W-:Y:S03]  /*0670*/  BSSY.RECONVERGENT B1, `(.L_x_133) ;  /* 0x0000019000017945 */ /* 0x000fe60003800200 */
[----:B------:R-:W-:Y:S02]  /*0680*/  LOP3.LUT P0, R2, R2, 0x3, RZ, 0xc0, !PT ;  /* 0x0000000302027812 */ /* 0x000fe4000780c0ff */
[----:B------:R-:W-:-:S11]  /*0690*/  ISETP.GT.U32.AND P1, PT, R10, -0x4, PT ;  /* 0xfffffffc0a00780c */ /* 0x000fd60003f24070 */
[----:B------:R-:W-:Y:S05]  /*06a0*/  @!P0 BRA `(.L_x_134) ;  /* 0x0000000000548947 */ /* 0x000fea0003800000 */
[----:B------:R-:W3:Y:S01]  /*06b0*/  LDC.64 R12, c[0x0][0x390] ;  /* 0x0000e400ff0c7b82 */ /* 0x000ee20000000a00 */
[----:B------:R-:W-:Y:S02]  /*06c0*/  IMAD.MOV R2, RZ, RZ, -R2 ;  /* 0x000000ffff027224 */ /* 0x000fe400078e0a02 */
[----:B------:R-:W-:-:S05]  /*06d0*/  IMAD R19, R3, R0, R15 ;  /* 0x0000000003137224 */ /* 0x000fca00078e020f */
[----:B------:R-:W4:Y:S01]  /*06e0*/  LDC.64 R10, c[0x0][0x380] ;  /* 0x0000e000ff0a7b82 */ /* 0x000f220000000a00 */
[----:B---3--:R-:W-:-:S04]  /*06f0*/  IMAD.WIDE.U32 R12, R15, 0x8, R12 ;  /* 0x000000080f0c7825 */ /* 0x008fc800078e000c */
[----:B------:R-:W-:Y:S02]  /*0700*/  IMAD.MOV.U32 R14, RZ, RZ, R12 ;  /* 0x000000ffff0e7224 */ /* 0x000fe400078e000c */
[----:B--2---:R-:W-:-:S07]  /*0710*/  IMAD.MOV.U32 R21, RZ, RZ, R13 ;  /* 0x000000ffff157224 */ /* 0x004fce00078e000d */
.L_x_135:
[----:B----4-:R-:W-:-:S04]  /*0720*/  IMAD.WIDE R12, R19, 0x8, R10 ;  /* 0x00000008130c7825 */ /* 0x010fc800078e020a */
        /* <DEDUP_REMOVED lines=10> */
[----:B01-3--:R-:W-:-:S07]  /*07d0*/  DFMA R6, -R12, R16, R6 ;  /* 0x000000100c06722b */ /* 0x00bfce0000000106 */
[----:B------:R3:W-:Y:S02]  /*07e0*/  STG.E.64 desc[UR6][R4.64], R6 ;  /* 0x0000000604007986 */ /* 0x0007e4000c101b06 */
[----:B------:R-:W-:Y:S05]  /*07f0*/  @P0 BRA `(.L_x_135) ;  /* 0xfffffffc00c80947 */ /* 0x000fea000383ffff */
.L_x_134:
[----:B------:R-:W-:Y:S05]  /*0800*/  BSYNC.RECONVERGENT B1 ;  /* 0x0000000000017941 */ /* 0x000fea0003800200 */
.L_x_133:
[----:B------:R-:W-:Y:S05]  /*0810*/  @P1 BRA `(.L_x_132) ;  /* 0x0000000000881947 */ /* 0x000fea0003800000 */
[----:B------:R-:W4:Y:S01]  /*0820*/  LDC.64 R12, c[0x0][0x390] ;  /* 0x0000e400ff0c7b82 */ /* 0x000f220000000a00 */
[----:B------:R-:W-:Y:S02]  /*0830*/  IMAD R11, R3, R0, R15 ;  /* 0x00000000030b7224 */ /* 0x000fe400078e020f */
[----:B------:R-:W-:-:S05]  /*0840*/  IMAD.IADD R0, R15, 0x1, -R0 ;  /* 0x000000010f007824 */ /* 0x000fca00078e0a00 */
[----:B------:R-:W0:Y:S01]  /*0850*/  LDC.64 R18, c[0x0][0x380] ;  /* 0x0000e000ff127b82 */ /* 0x000e220000000a00 */
[----:B----4-:R-:W-:-:S03]  /*0860*/  IMAD.WIDE.U32 R12, R15, 0x8, R12 ;  /* 0x000000080f0c7825 */ /* 0x010fc600078e000c */
[----:B------:R-:W-:Y:S02]  /*0870*/  IADD3 R10, P0, PT, R12, 0x10, RZ ;  /* 0x000000100c0a7810 */ /* 0x000fe40007f1e0ff */
[----:B0-----:R-:W-:-:S03]  /*0880*/  IADD3 R2, P1, PT, R18, 0x10, RZ ;  /* 0x0000001012027810 */ /* 0x001fc60007f3e0ff */
[----:B------:R-:W-:Y:S01]  /*0890*/  IMAD.X R17, RZ, RZ, R13, P0 ;  /* 0x000000ffff117224 */ /* 0x000fe200000e060d */
[----:B------:R-:W-:-:S09]  /*08a0*/  IADD3.X R3, PT, PT, RZ, R19, RZ, P1, !PT ;  /* 0x00000013ff037210 */ /* 0x000fd20000ffe4ff */
.L_x_136:
[----:B------:R-:W-:-:S04]  /*08b0*/  IMAD.WIDE R14, R11, 0x8, R2 ;  /* 0x000000080b0e7825 */ /* 0x000fc800078e0202 */
[----:B------:R-:W-:Y:S02]  /*08c0*/  IMAD.MOV.U32 R12, RZ, RZ, R10 ;  /* 0x000000ffff0c7224 */ /* 0x000fe400078e000a */
[----:B------:R-:W-:Y:S02]  /*08d0*/  IMAD.MOV.U32 R13, RZ, RZ, R17 ;  /* 0x000000ffff0d7224 */ /* 0x000fe400078e0011 */
[----:B----4-:R-:W4:Y:S04]  /*08e0*/  LDG.E.64 R16, desc[UR6][R14.64+-0x10] ;  /* 0xfffff0060e107981 */ /* 0x010f28000c1e1b00 */
[----:B------:R-:W4:Y:S02]  /*08f0*/  LDG.E.64 R18, desc[UR6][R12.64+-0x10] ;  /* 0xfffff0060c127981 */ /* 0x000f24000c1e1b00 */
[----:B----4-:R-:W-:-:S07]  /*0900*/  DFMA R16, -R16, R18, R6 ;  /* 0x000000121010722b */ /* 0x010fce0000000106 */
[----:B------:R0:W-:Y:S04]  /*0910*/  STG.E.64 desc[UR6][R4.64], R16 ;  /* 0x0000001004007986 */ /* 0x0001e8000c101b06 */
[----:B-123--:R-:W2:Y:S04]  /*0920*/  LDG.E.64 R6, desc[UR6][R14.64+-0x8] ;  /* 0xfffff8060e067981 */ /* 0x00eea8000c1e1b00 */
[----:B------:R-:W2:Y:S02]  /*0930*/  LDG.E.64 R18, desc[UR6][R12.64+-0x8] ;  /* 0xfffff8060c127981 */ /* 0x000ea4000c1e1b00 */
[----:B--2---:R-:W-:-:S07]  /*0940*/  DFMA R18, -R6, R18, R16 ;  /* 0x000000120612722b */ /* 0x004fce0000000110 */
[----:B------:R4:W-:Y:S04]  /*0950*/  STG.E.64 desc[UR6][R4.64], R18 ;  /* 0x0000001204007986 */ /* 0x0009e8000c101b06 */
[----:B------:R-:W2:Y:S04]  /*0960*/  LDG.E.64 R6, desc[UR6][R14.64] ;  /* 0x000000060e067981 */ /* 0x000ea8000c1e1b00 */
[----:B------:R-:W2:Y:S02]  /*0970*/  LDG.E.64 R20, desc[UR6][R12.64] ;  /* 0x000000060c147981 */ /* 0x000ea4000c1e1b00 */
[----:B--2---:R-:W-:-:S07]  /*0980*/  DFMA R20, -R6, R20, R18 ;  /* 0x000000140614722b */ /* 0x004fce0000000112 */
[----:B------:R4:W-:Y:S04]  /*0990*/  STG.E.64 desc[UR6][R4.64], R20 ;  /* 0x0000001404007986 */ /* 0x0009e8000c101b06 */
[----:B------:R-:W2:Y:S04]  /*09a0*/  LDG.E.64 R6, desc[UR6][R14.64+0x8] ;  /* 0x000008060e067981 */ /* 0x000ea8000c1e1b00 */
[----:B------:R-:W2:Y:S01]  /*09b0*/  LDG.E.64 R22, desc[UR6][R12.64+0x8] ;  /* 0x000008060c167981 */ /* 0x000ea2000c1e1b00 */
[----:B------:R-:W-:-:S05]  /*09c0*/  VIADD R0, R0, 0x4 ;  /* 0x0000000400007836 */ /* 0x000fca0000000000 */
[----:B------:R-:W-:Y:S02]  /*09d0*/  ISETP.NE.AND P0, PT, R0, RZ, PT ;  /* 0x000000ff0000720c */ /* 0x000fe40003f05270 */
[----:B------:R-:W-:Y:S01]  /*09e0*/  IADD3 R10, P1, PT, R12, 0x20, RZ ;  /* 0x000000200c0a7810 */ /* 0x000fe20007f3e0ff */
[----:B------:R-:W-:-:S04]  /*09f0*/  VIADD R11, R11, 0x4 ;  /* 0x000000040b0b7836 */ /* 0x000fc80000000000 */
[----:B0-----:R-:W-:Y:S01]  /*0a00*/  IMAD.X R17, RZ, RZ, R13, P1 ;  /* 0x000000ffff117224 */ /* 0x001fe200008e060d */
[----:B--2---:R-:W-:-:S07]  /*0a10*/  DFMA R6, -R6, R22, R20 ;  /* 0x000000160606722b */ /* 0x004fce0000000114 */
[----:B------:R4:W-:Y:S01]  /*0a20*/  STG.E.64 desc[UR6][R4.64], R6 ;  /* 0x0000000604007986 */ /* 0x0009e2000c101b06 */
[----:B------:R-:W-:Y:S05]  /*0a30*/  @P0 BRA `(.L_x_136) ;  /* 0xfffffffc009c0947 */ /* 0x000fea000383ffff */
.L_x_132:
[----:B------:R-:W-:Y:S05]  /*0a40*/  BSYNC.RECONVERGENT B0 ;  /* 0x0000000000007941 */ /* 0x000fea0003800200 */
.L_x_131:
[----:B-----5:R-:W0:Y:S01]  /*0a50*/  MUFU.RCP64H R3, R9 ;  /* 0x0000000900037308 */ /* 0x020e220000001800 */
[----:B------:R-:W-:Y:S01]  /*0a60*/  MOV R2, 0x1 ;  /* 0x0000000100027802 */ /* 0x000fe20000000f00 */
[----:B------:R-:W-:Y:S01]  /*0a70*/  BSSY.RECONVERGENT B0, `(.L_x_137) ;  /* 0x0000011000007945 */ /* 0x000fe20003800200 */
[----:B------:R-:W-:-:S04]  /*0a80*/  FSETP.GEU.AND P1, PT, |R7|, 6.5827683646048100446e-37, PT ;  /* 0x036000000700780b */ /* 0x000fc80003f2e200 */
        /* <DEDUP_REMOVED lines=11> */
[----:B------:R-:W-:-:S07]  /*0b40*/  MOV R0, 0xb60 ;  /* 0x00000b6000007802 */ /* 0x000fce0000000f00 */
[----:B-1234-:R-:W-:Y:S05]  /*0b50*/  CALL.REL.NOINC `($__internal_3_$__cuda_sm20_div_rn_f64_full) ;  /* 0x0000000000147944 */ /* 0x01efea0003c00000 */
[----:B------:R-:W-:Y:S02]  /*0b60*/  IMAD.MOV.U32 R2, RZ, RZ, R12 ;  /* 0x000000ffff027224 */ /* 0x000fe400078e000c */
[----:B------:R-:W-:-:S07]  /*0b70*/  IMAD.MOV.U32 R3, RZ, RZ, R13 ;  /* 0x000000ffff037224 */ /* 0x000fce00078e000d */
.L_x_138:
[----:B------:R-:W-:Y:S05]  /*0b80*/  BSYNC.RECONVERGENT B0 ;  /* 0x0000000000007941 */ /* 0x000fea0003800200 */
.L_x_137:
[----:B------:R-:W-:Y:S01]  /*0b90*/  STG.E.64 desc[UR6][R4.64], R2 ;  /* 0x0000000204007986 */ /* 0x000fe2000c101b06 */
[----:B------:R-:W-:Y:S05]  /*0ba0*/  EXIT ;  /* 0x000000000000794d */ /* 0x000fea0003800000 */
        .weak           $__internal_3_$__cuda_sm20_div_rn_f64_full
        .type           $__internal_3_$__cuda_sm20_div_rn_f64_full,@function
        .size           $__internal_3_$__cuda_sm20_div_rn_f64_full,(.L_x_180 - $__internal_3_$__cuda_sm20_div_rn_f64_full)
$__internal_3_$__cuda_sm20_div_rn_f64_full:
        /* <DEDUP_REMOVED lines=10> */
[----:B------:R-:W-:-:S03]  /*0c50*/  ISETP.GE.U32.AND P1, PT, R12, R15, PT ;  /* 0x0000000f0c00720c */ /* 0x000fc60003f26070 */
[----:B------:R-:W-:Y:S01]  /*0c60*/  @!P2 LOP3.LUT R13, R9, 0x7ff00000, RZ, 0xc0, !PT ;  /* 0x7ff00000090da812 */ /* 0x000fe200078ec0ff */
[----:B------:R-:W-:Y:S01]  /*0c70*/  @!P2 IMAD.MOV.U32 R18, RZ, RZ, RZ ;  /* 0x000000ffff12a224 */ /* 0x000fe200078e00ff */
[----:B------:R-:W0:Y:S02]  /*0c80*/  MUFU.RCP64H R17, R3 ;  /* 0x0000000300117308 */ /* 0x000e240000001800 */
[----:B------:R-:W-:Y:S01]  /*0c90*/  @!P2 ISETP.GE.U32.AND P3, PT, R12, R13, PT ;  /* 0x0000000d0c00a20c */ /* 0x000fe20003f66070 */
[----:B------:R-:W-:-:S05]  /*0ca0*/  IMAD.MOV.U32 R13, RZ, RZ, 0x1ca00000 ;  /* 0x1ca00000ff0d7424 */ /* 0x000fca00078e00ff */
[----:B------:R-:W-:-:S04]  /*0cb0*/  @!P2 SEL R19, R13, 0x63400000, !P3 ;  /* 0x634000000d13a807 */ /* 0x000fc80005800000 */
[----:B------:R-:W-:-:S04]  /*0cc0*/  @!P2 LOP3.LUT R19, R19, 0x80000000, R7, 0xf8, !PT ;  /* 0x800000001313a812 */ /* 0x000fc800078ef807 */
[----:B------:R-:W-:Y:S01]  /*0cd0*/  @!P2 LOP3.LUT R19, R19, 0x100000, RZ, 0xfc, !PT ;  /* 0x001000001313a812 */ /* 0x000fe200078efcff */
[----:B0-----:R-:W-:-:S08]  /*0ce0*/  DFMA R10, R16, -R2, 1 ;  /* 0x3ff00000100a742b */ /* 0x001fd00000000802 */
[----:B------:R-:W-:-:S08]  /*0cf0*/  DFMA R10, R10, R10, R10 ;  /* 0x0000000a0a0a722b */ /* 0x000fd0000000000a */
[----:B------:R-:W-:Y:S01]  /*0d00*/  DFMA R16, R16, R10, R16 ;  /* 0x0000000a1010722b */ /* 0x000fe20000000010 */
[----:B------:R-:W-:Y:S02]  /*0d10*/  SEL R11, R13, 0x63400000, !P1 ;  /* 0x634000000d0b7807 */ /* 0x000fe40004800000 */
[----:B------:R-:W-:Y:S02]  /*0d20*/  MOV R10, R6 ;  /* 0x00000006000a7202 */ /* 0x000fe40000000f00 */
[----:B------:R-:W-:-:S03]  /*0d30*/  LOP3.LUT R11, R11, 0x800fffff, R7, 0xf8, !PT ;  /* 0x800fffff0b0b7812 */ /* 0x000fc600078ef807 */
[----:B------:R-:W-:-:S03]  /*0d40*/  DFMA R20, R16, -R2, 1 ;  /* 0x3ff000001014742b */ /* 0x000fc60000000802 */
[----:B------:R-:W-:-:S05]  /*0d50*/  @!P2 DFMA R10, R10, 2, -R18 ;  /* 0x400000000a0aa82b */ /* 0x000fca0000000812 */
[----:B------:R-:W-:Y:S01]  /*0d60*/  DFMA R16, R16, R20, R16 ;  /* 0x000000141010722b */ /* 0x000fe20000000010 */
[----:B------:R-:W-:Y:S02]  /*0d70*/  IMAD.MOV.U32 R21, RZ, RZ, R12 ;  /* 0x000000ffff157224 */ /* 0x000fe400078e000c */
[----:B------:R-:W-:Y:S01]  /*0d80*/  IMAD.MOV.U32 R20, RZ, RZ, R15 ;  /* 0x000000ffff147224 */ /* 0x000fe200078e000f */
[----:B------:R-:W-:Y:S02]  /*0d90*/  @!P0 LOP3.LUT R20, R3, 0x7ff00000, RZ, 0xc0, !PT ;  /* 0x7ff0000003148812 */ /* 0x000fe400078ec0ff */
[----:B------:R-:W-:Y:S02]  /*0da0*/  @!P2 LOP3.LUT R21, R11, 0x7ff00000, RZ, 0xc0, !PT ;  /* 0x7ff000000b15a812 */ /* 0x000fe400078ec0ff */
[----:B------:R-:W-:Y:S01]  /*0db0*/  DMUL R18, R16, R10 ;  /* 0x0000000a10127228 */ /* 0x000fe20000000000 */
[----:B------:R-:W-:Y:S02]  /*0dc0*/  VIADD R23, R20, 0xffffffff ;  /* 0xffffffff14177836 */ /* 0x000fe40000000000 */
[----:B------:R-:W-:-:S05]  /*0dd0*/  VIADD R22, R21, 0xffffffff ;  /* 0xffffffff15167836 */ /* 0x000fca0000000000 */
        /* <DEDUP_REMOVED lines=9> */
[----:B------:R-:W-:-:S04]  /*0e70*/  SEL R13, R13, 0x63400000, !P0 ;  /* 0x634000000d0d7807 */ /* 0x000fc80004000000 */
[----:B------:R-:W-:Y:S01]  /*0e80*/  IADD3 R16, PT, PT, -R13, R6, RZ ;  /* 0x000000060d107210 */ /* 0x000fe20007ffe1ff */
[----:B------:R-:W-:-:S04]  /*0e90*/  IMAD.MOV.U32 R6, RZ, RZ, RZ ;  /* 0x000000ffff067224 */ /* 0x000fc800078e00ff */
        /* <DEDUP_REMOVED lines=20> */
.L_x_140:
[----:B------:R-:W-:-:S14]  /*0fe0*/  DSETP.NAN.AND P0, PT, R6, R6, PT ;  /* 0x000000060600722a */ /* 0x000fdc0003f08000 */
[----:B------:R-:W-:Y:S05]  /*0ff0*/  @P0 BRA `(.L_x_142) ;  /* 0x0000000000440947 */ /* 0x000fea0003800000 */
[----:B------:R-:W-:-:S14]  /*1000*/  DSETP.NAN.AND P0, PT, R8, R8, PT ;  /* 0x000000080800722a */ /* 0x000fdc0003f08000 */
[----:B------:R-:W-:Y:S05]  /*1010*/  @P0 BRA `(.L_x_143) ;  /* 0x0000000000300947 */ /* 0x000fea0003800000 */
[----:B------:R-:W-:Y:S01]  /*1020*/  ISETP.NE.AND P0, PT, R21, R20, PT ;  /* 0x000000141500720c */ /* 0x000fe20003f05270 */
[----:B------:R-:W-:Y:S01]  /*1030*/  IMAD.MOV.U32 R13, RZ, RZ, -0x80000 ;  /* 0xfff80000ff0d7424 */ /* 0x000fe200078e00ff */
[----:B------:R-:W-:-:S11]  /*1040*/  MOV R12, 0x0 ;  /* 0x00000000000c7802 */ /* 0x000fd60000000f00 */
        /* <DEDUP_REMOVED lines=9> */
.L_x_143:
[----:B------:R-:W-:Y:S02]  /*10e0*/  LOP3.LUT R13, R9, 0x80000, RZ, 0xfc, !PT ;  /* 0x00080000090d7812 */ /* 0x000fe400078efcff */
[----:B------:R-:W-:Y:S01]  /*10f0*/  MOV R12, R8 ;  /* 0x00000008000c7202 */ /* 0x000fe20000000f00 */
[----:B------:R-:W-:Y:S06]  /*1100*/  BRA `(.L_x_141) ;  /* 0x0000000000087947 */ /* 0x000fec0003800000 */
.L_x_142:
[----:B------:R-:W-:Y:S01]  /*1110*/  LOP3.LUT R13, R7, 0x80000, RZ, 0xfc, !PT ;  /* 0x00080000070d7812 */ /* 0x000fe200078efcff */
[----:B------:R-:W-:-:S07]  /*1120*/  IMAD.MOV.U32 R12, RZ, RZ, R6 ;  /* 0x000000ffff0c7224 */ /* 0x000fce00078e0006 */
.L_x_141:
[----:B------:R-:W-:Y:S05]  /*1130*/  BSYNC.RECONVERGENT B1 ;  /* 0x0000000000017941 */ /* 0x000fea0003800200 */
.L_x_139:
[----:B------:R-:W-:Y:S02]  /*1140*/  IMAD.MOV.U32 R2, RZ, RZ, R0 ;  /* 0x000000ffff027224 */ /* 0x000fe400078e0000 */
[----:B------:R-:W-:-:S04]  /*1150*/  IMAD.MOV.U32 R3, RZ, RZ, 0x0 ;  /* 0x00000000ff037424 */ /* 0x000fc800078e00ff */
[----:B------:R-:W-:Y:S05]  /*1160*/  RET.REL.NODEC R2 `(_Z12KernelJacobiPdS_S_S_i) ;  /* 0xffffffec02a47950 */ /* 0x000fea0003c3ffff */
.L_x_144:
        /* <DEDUP_REMOVED lines=9> */
.L_x_180:


//--------------------- .text._Z11_resolutionPdS_S_i --------------------------
	.section	.text._Z11_resolutionPdS_S_i,"ax",@progbits
	.align	128
        .global         _Z11_resolutionPdS_S_i
        .type           _Z11_resolutionPdS_S_i,@function
        .size           _Z11_resolutionPdS_S_i,(.L_x_189 - _Z11_resolutionPdS_S_i)
        .other          _Z11_resolutionPdS_S_i,@"STO_CUDA_ENTRY STV_DEFAULT"
_Z11_resolutionPdS_S_i:
.text._Z11_resolutionPdS_S_i:
        /* <DEDUP_REMOVED lines=12> */
[----:B0-----:R-:W-:-:S06]  /*00c0*/  IMAD.WIDE R2, R11, 0x8, R2 ;  /* 0x000000080b027825 */ /* 0x001fcc00078e0202 */
[----:B-1----:R-:W4:Y:S01]  /*00d0*/  LDG.E.64 R2, desc[UR4][R2.64] ;  /* 0x0000000402027981 */ /* 0x002f22000c1e1b00 */
[----:B--2---:R-:W-:-:S06]  /*00e0*/  IMAD.WIDE R4, R11, 0x8, R4 ;  /* 0x000000080b047825 */ /* 0x004fcc00078e0204 */
[----:B------:R-:W4:Y:S01]  /*00f0*/  LDG.E.64 R4, desc[UR4][R4.64] ;  /* 0x0000000404047981 */ /* 0x000f22000c1e1b00 */
[----:B---3--:R-:W-:Y:S01]  /*0100*/  IMAD.WIDE R8, R11, 0x8, R8 ;  /* 0x000000080b087825 */ /* 0x008fe200078e0208 */
[----:B----4-:R-:W-:-:S07]  /*0110*/  DFMA R6, R2, 3, R4 ;  /* 0x400800000206782b */ /* 0x010fce0000000004 */
[----:B------:R-:W-:Y:S01]  /*0120*/  STG.E.64 desc[UR4][R8.64], R6 ;  /* 0x0000000608007986 */ /* 0x000fe2000c101b04 */
[----:B------:R-:W-:Y:S05]  /*0130*/  EXIT ;  /* 0x000000000000794d */ /* 0x000fea0003800000 */
.L_x_145:
        /* <DEDUP_REMOVED lines=12> */
.L_x_189:


//--------------------- .text._Z5SolvePdS_S_S_i   --------------------------
	.section	.text._Z5SolvePdS_S_S_i,"ax",@progbits
	.align	128
        .global         _Z5SolvePdS_S_S_i
        .type           _Z5SolvePdS_S_S_i,@function
        .size           _Z5SolvePdS_S_S_i,(.L_x_181 - _Z5SolvePdS_S_S_i)
        .other          _Z5SolvePdS_S_S_i,@"STO_CUDA_ENTRY STV_DEFAULT"
_Z5SolvePdS_S_S_i:
.text._Z5SolvePdS_S_S_i:
[----:B------:R-:W0:Y:S01]  /*0000*/  LDC R1, c[0x0][0x37c] ;  /* 0x0000df00ff017b82 */ /* 0x000e220000000800 */
[----:B------:R-:W1:Y:S01]  /*0010*/  S2R R3, SR_TID.X ;  /* 0x0000000000037919 */ /* 0x000e620000002100 */
[----:B------:R-:W2:Y:S06]  /*0020*/  LDCU UR5, c[0x0][0x2fc] ;  /* 0x00005f80ff0577ac */ /* 0x000eac0008000800 */
[----:B------:R-:W1:Y:S01]  /*0030*/  S2UR UR6, SR_CTAID.X ;  /* 0x00000000000679c3 */ /* 0x000e620000002500 */
[----:B0-----:R-:W-:Y:S01]  /*0040*/  VIADD R1, R1, 0xffffffd8 ;  /* 0xffffffd801017836 */ /* 0x001fe20000000000 */
[----:B------:R-:W0:Y:S01]  /*0050*/  LDCU UR8, c[0x0][0x3a0] ;  /* 0x00007400ff0877ac */ /* 0x000e220008000800 */
[----:B------:R-:W3:Y:S05]  /*0060*/  LDCU UR4, c[0x0][0x2f8] ;  /* 0x00005f00ff0477ac */ /* 0x000eea0008000800 */
[----:B------:R-:W1:Y:S01]  /*0070*/  LDC R0, c[0x0][0x360] ;  /* 0x0000d800ff007b82 */ /* 0x000e620000000800 */
[----:B---3--:R-:W-:-:S05]  /*0080*/  IADD3 R6, P1, PT, R1, UR4, RZ ;  /* 0x0000000401067c10 */ /* 0x008fca000ff3e0ff */
[----:B--2---:R-:W-:Y:S02]  /*0090*/  IMAD.X R7, RZ, RZ, UR5, P1 ;  /* 0x00000005ff077e24 */ /* 0x004fe400088e06ff */
[----:B-1----:R-:W-:-:S05]  /*00a0*/  IMAD R0, R0, UR6, R3 ;  /* 0x0000000600007c24 */ /* 0x002fca000f8e0203 */
[----:B0-----:R-:W-:-:S13]  /*00b0*/  ISETP.GE.AND P0, PT, R0, UR8, PT ;  /* 0x0000000800007c0c */ /* 0x001fda000bf06270 */
[----:B------:R-:W-:Y:S05]  /*00c0*/  @P0 EXIT ;  /* 0x000000000000094d */ /* 0x000fea0003800000 */
[----:B------:R-:W-:Y:S01]  /*00d0*/  ISETP.GE.AND P0, PT, R0, 0x1, PT ;  /* 0x000000010000780c */ /* 0x000fe20003f06270 */
[----:B------:R-:W0:Y:S01]  /*00e0*/  LDCU.64 UR6, c[0x0][0x358] ;  /* 0x00006b00ff0677ac */ /* 0x000e220008000a00 */
[----:B------:R-:W-:Y:S01]  /*00f0*/  BSSY.RECONVERGENT B0, `(.L_x_146) ;  /* 0x00000a6000007945 */ /* 0x000fe20003800200 */
[----:B------:R-:W-:Y:S01]  /*0100*/  IMAD.MOV.U32 R3, RZ, RZ, RZ ;  /* 0x000000ffff037224 */ /* 0x000fe200078e00ff */
[----:B------:R-:W-:-:S09]  /*0110*/  CS2R R28, SRZ ;  /* 0x00000000001c7805 */ /* 0x000fd2000001ff00 */
[----:B------:R-:W-:Y:S05]  /*0120*/  @!P0 BRA `(.L_x_147) ;  /* 0x0000000800888947 */ /* 0x000fea0003800000 */
[----:B------:R-:W-:Y:S01]  /*0130*/  VIMNMX R4, PT, PT, R0, UR8, PT ;  /* 0x0000000800047c48 */ /* 0x000fe2000bfe0100 */
[----:B------:R-:W-:Y:S01]  /*0140*/  BSSY.RECONVERGENT B1, `(.L_x_148) ;  /* 0x000004e000017945 */ /* 0x000fe20003800200 */
[----:B------:R-:W-:Y:S01]  /*0150*/  IMAD.MOV.U32 R5, RZ, RZ, RZ ;  /* 0x000000ffff057224 */ /* 0x000fe200078e00ff */
[----:B------:R-:W-:Y:S02]  /*0160*/  CS2R R28, SRZ ;  /* 0x00000000001c7805 */ /* 0x000fe4000001ff00 */
[C---:B------:R-:W-:Y:S02]  /*0170*/  ISETP.GE.AND P1, PT, R4.reuse, 0x10, PT ;  /* 0x000000100400780c */ /* 0x040fe40003f26270 */
[----:B------:R-:W-:Y:S01]  /*0180*/  VIMNMX R3, PT, PT, R4, 0x1, !PT ;  /* 0x0000000104037848 */ /* 0x000fe20007fe0100 */
[----:B------:R-:W-:-:S03]  /*0190*/  IMAD R4, R0, UR8, RZ ;  /* 0x0000000800047c24 */ /* 0x000fc6000f8e02ff */
[----:B------:R-:W-:-:S04]  /*01a0*/  LOP3.LUT R2, R3, 0xf, RZ, 0xc0, !PT ;  /* 0x0000000f03027812 */ /* 0x000fc800078ec0ff */
[----:B------:R-:W-:-:S03]  /*01b0*/  ISETP.NE.AND P0, PT, R2, RZ, PT ;  /* 0x000000ff0200720c */ /* 0x000fc60003f05270 */
[----:B------:R-:W-:Y:S10]  /*01c0*/  @!P1 BRA `(.L_x_149) ;  /* 0x0000000400149947 */ /* 0x000ff40003800000 */
[----:B------:R-:W1:Y:S01]  /*01d0*/  LDC.64 R8, c[0x0][0x380] ;  /* 0x0000e000ff087b82 */ /* 0x000e620000000a00 */
[----:B------:R-:W2:Y:S01]  /*01e0*/  LDCU.64 UR4, c[0x0][0x390] ;  /* 0x00007200ff0477ac */ /* 0x000ea20008000a00 */
[----:B------:R-:W-:Y:S01]  /*01f0*/  LOP3.LUT R5, R3, 0x7ffffff0, RZ, 0xc0, !PT ;  /* 0x7ffffff003057812 */ /* 0x000fe200078ec0ff */
[----:B------:R-:W-:Y:S01]  /*0200*/  IMAD.MOV.U32 R33, RZ, RZ, R4 ;  /* 0x000000ffff217224 */ /* 0x000fe200078e0004 */
[----:B------:R-:W-:-:S03]  /*0210*/  CS2R R28, SRZ ;  /* 0x00000000001c7805 */ /* 0x000fc6000001ff00 */
[----:B------:R-:W-:Y:S01]  /*0220*/  IMAD.MOV R32, RZ, RZ, -R5 ;  /* 0x000000ffff207224 */ /* 0x000fe200078e0a05 */
[----:B--2---:R-:W-:-:S04]  /*0230*/  UIADD3 UR4, UP0, UPT, UR4, 0x40, URZ ;  /* 0x0000004004047890 */ /* 0x004fc8000ff1e0ff */
[----:B------:R-:W-:Y:S01]  /*0240*/  UIADD3.X UR5, UPT, UPT, URZ, UR5, URZ, UP0, !UPT ;  /* 0x00000005ff057290 */ /* 0x000fe200087fe4ff */
[----:B-1----:R-:W-:Y:S02]  /*0250*/  IADD3 R8, P1, PT, R8, 0x40, RZ ;  /* 0x0000004008087810 */ /* 0x002fe40007f3e0ff */
[----:B------:R-:W-:-:S03]  /*0260*/  MOV R16, UR4 ;  /* 0x0000000400107c02 */ /* 0x000fc60008000f00 */
[----:B------:R-:W-:Y:S02]  /*0270*/  IMAD.X R9, RZ, RZ, R9, P1 ;  /* 0x000000ffff097224 */ /* 0x000fe400008e0609 */
[----:B------:R-:W-:-:S07]  /*0280*/  IMAD.U32 R17, RZ, RZ, UR5 ;  /* 0x00000005ff117e24 */ /* 0x000fce000f8e00ff */
.L_x_150:
[----:B------:R-:W-:-:S04]  /*0290*/  IMAD.WIDE R10, R33, 0x8, R8 ;  /* 0x00000008210a7825 */ /* 0x000fc800078e0208 */
[----:B------:R-:W-:Y:S01]  /*02a0*/  IMAD.MOV.U32 R12, RZ, RZ, R16 ;  /* 0x000000ffff0c7224 */ /* 0x000fe200078e0010 */
[----:B0-----:R-:W2:Y:S01]  /*02b0*/  LDG.E.64 R30, desc[UR6][R10.64+-0x40] ;  /* 0xffffc0060a1e7981 */ /* 0x001ea2000c1e1b00 */
[----:B------:R-:W-:-:S03]  /*02c0*/  IMAD.MOV.U32 R13, RZ, RZ, R17 ;  /* 0x000000ffff0d7224 */ /* 0x000fc600078e0011 */
[----:B------:R-:W3:Y:S04]  /*02d0*/  LDG.E.64 R22, desc[UR6][R10.64+-0x38] ;  /* 0xffffc8060a167981 */ /* 0x000ee8000c1e1b00 */
[----:B------:R-:W2:Y:S04]  /*02e0*/  LDG.E.64 R18, desc[UR6][R12.64+-0x40] ;  /* 0xffffc0060c127981 */ /* 0x000ea8000c1e1b00 */
        /* <DEDUP_REMOVED lines=41> */
[----:B------:R-:W-:-:S05]  /*0580*/  VIADD R32, R32, 0x10 ;  /* 0x0000001020207836 */ /* 0x000fca0000000000 */
[----:B------:R-:W-:Y:S01]  /*0590*/  ISETP.NE.AND P1, PT, R32, RZ, PT ;  /* 0x000000ff2000720c */ /* 0x000fe20003f25270 */
[----:B------:R-:W-:Y:S01]  /*05a0*/  VIADD R33, R33, 0x10 ;  /* 0x0000001021217836 */ /* 0x000fe20000000000 */
[----:B--2---:R-:W-:-:S08]  /*05b0*/  DFMA R16, R20, R18, R16 ;  /* 0x000000121410722b */ /* 0x004fd00000000010 */
[----:B---3--:R-:W-:-:S08]  /*05c0*/  DFMA R16, R24, R22, R16 ;  /* 0x000000161810722b */ /* 0x008fd00000000010 */
[----:B----4-:R-:W-:Y:S01]  /*05d0*/  DFMA R28, R30, R28, R16 ;  /* 0x0000001c1e1c722b */ /* 0x010fe20000000010 */
[----:B------:R-:W-:-:S07]  /*05e0*/  IADD3 R16, P2, PT, R12, 0x80, RZ ;  /* 0x000000800c107810 */ /* 0x000fce0007f5e0ff */
[----:B-----5:R-:W-:Y:S01]  /*05f0*/  DFMA R28, R26, R14, R28 ;  /* 0x0000000e1a1c722b */ /* 0x020fe2000000001c */
[----:B------:R-:W-:Y:S01]  /*0600*/  IMAD.X R17, RZ, RZ, R13, P2 ;  /* 0x000000ffff117224 */ /* 0x000fe200010e060d */
[----:B------:R-:W-:Y:S09]  /*0610*/  @P1 BRA `(.L_x_150) ;  /* 0xfffffffc001c1947 */ /* 0x000ff2000383ffff */
.L_x_149:
[----:B0-----:R-:W-:Y:S05]  /*0620*/  BSYNC.RECONVERGENT B1 ;  /* 0x0000000000017941 */ /* 0x001fea0003800200 */
.L_x_148:
[----:B------:R-:W-:Y:S05]  /*0630*/  @!P0 BRA `(.L_x_147) ;  /* 0x0000000400448947 */ /* 0x000fea0003800000 */
[----:B------:R-:W-:Y:S01]  /*0640*/  ISETP.GE.U32.AND P0, PT, R2, 0x8, PT ;  /* 0x000000080200780c */ /* 0x000fe20003f06070 */
[----:B------:R-:W-:Y:S01]  /*0650*/  BSSY.RECONVERGENT B1, `(.L_x_151) ;  /* 0x0000022000017945 */ /* 0x000fe20003800200 */
[----:B------:R-:W-:-:S04]  /*0660*/  LOP3.LUT R34, R3, 0x7, RZ, 0xc0, !PT ;  /* 0x0000000703227812 */ /* 0x000fc800078ec0ff */
[----:B------:R-:W-:-:S07]  /*0670*/  ISETP.NE.AND P1, PT, R34, RZ, PT ;  /* 0x000000ff2200720c */ /* 0x000fce0003f25270 */
[----:B------:R-:W-:Y:S06]  /*0680*/  @!P0 BRA `(.L_x_152) ;  /* 0x0000000000788947 */ /* 0x000fec0003800000 */
[----:B------:R-:W0:Y:S01]  /*0690*/  LDC.64 R22, c[0x0][0x380] ;  /* 0x0000e000ff167b82 */ /* 0x000e220000000a00 */
[----:B------:R-:W-:-:S07]  /*06a0*/  IADD3 R11, PT, PT, R4, R5, RZ ;  /* 0x00000005040b7210 */ /* 0x000fce0007ffe0ff */
[----:B------:R-:W1:Y:S01]  /*06b0*/  LDC.64 R8, c[0x0][0x390] ;  /* 0x0000e400ff087b82 */ /* 0x000e620000000a00 */
[----:B0-----:R-:W-:-:S05]  /*06c0*/  IMAD.WIDE R22, R11, 0x8, R22 ;  /* 0x000000080b167825 */ /* 0x001fca00078e0216 */
[----:B------:R-:W2:Y:S01]  /*06d0*/  LDG.E.64 R26, desc[UR6][R22.64] ;  /* 0x00000006161a7981 */ /* 0x000ea2000c1e1b00 */
[----:B-1----:R-:W-:-:S03]  /*06e0*/  IMAD.WIDE.U32 R8, R5, 0x8, R8 ;  /* 0x0000000805087825 */ /* 0x002fc600078e0008 */
[----:B------:R-:W3:Y:S04]  /*06f0*/  LDG.E.64 R30, desc[UR6][R22.64+0x8] ;  /* 0x00000806161e7981 */ /* 0x000ee8000c1e1b00 */
[----:B------:R-:W2:Y:S04]  /*0700*/  LDG.E.64 R24, desc[UR6][R8.64] ;  /* 0x0000000608187981 */ /* 0x000ea8000c1e1b00 */
[----:B------:R-:W3:Y:S04]  /*0710*/  LDG.E.64 R32, desc[UR6][R8.64+0x8] ;  /* 0x0000080608207981 */ /* 0x000ee8000c1e1b00 */
[----:B------:R-:W4:Y:S04]  /*0720*/  LDG.E.64 R18, desc[UR6][R22.64+0x10] ;  /* 0x0000100616127981 */ /* 0x000f28000c1e1b00 */
[----:B------:R-:W4:Y:S04]  /*0730*/  LDG.E.64 R20, desc[UR6][R8.64+0x10] ;  /* 0x0000100608147981 */ /* 0x000f28000c1e1b00 */
[----:B------:R-:W5:Y:S04]  /*0740*/  LDG.E.64 R14, desc[UR6][R22.64+0x18] ;  /* 0x00001806160e7981 */ /* 0x000f68000c1e1b00 */
[----:B------:R-:W5:Y:S04]  /*0750*/  LDG.E.64 R16, desc[UR6][R8.64+0x18] ;  /* 0x0000180608107981 */ /* 0x000f68000c1e1b00 */
[----:B------:R-:W5:Y:S04]  /*0760*/  LDG.E.64 R10, desc[UR6][R22.64+0x20] ;  /* 0x00002006160a7981 */ /* 0x000f68000c1e1b00 */
[----:B------:R-:W5:Y:S04]  /*0770*/  LDG.E.64 R12, desc[UR6][R8.64+0x20] ;  /* 0x00002006080c7981 */ /* 0x000f68000c1e1b00 */
[----:B------:R-:W5:Y:S01]  /*0780*/  LDG.E.64 R36, desc[UR6][R22.64+0x38] ;  /* 0x0000380616247981 */ /* 0x000f62000c1e1b00 */
[----:B--2---:R-:W-:-:S03]  /*0790*/  DFMA R28, R26, R24, R28 ;  /* 0x000000181a1c722b */ /* 0x004fc6000000001c */
[----:B------:R-:W2:Y:S04]  /*07a0*/  LDG.E.64 R24, desc[UR6][R22.64+0x28] ;  /* 0x0000280616187981 */ /* 0x000ea8000c1e1b00 */
[----:B------:R-:W2:Y:S01]  /*07b0*/  LDG.E.64 R26, desc[UR6][R8.64+0x28] ;  /* 0x00002806081a7981 */ /* 0x000ea2000c1e1b00 */
[----:B---3--:R-:W-:-:S03]  /*07c0*/  DFMA R32, R30, R32, R28 ;  /* 0x000000201e20722b */ /* 0x008fc6000000001c */
[----:B------:R-:W3:Y:S04]  /*07d0*/  LDG.E.64 R28, desc[UR6][R22.64+0x30] ;  /* 0x00003006161c7981 */ /* 0x000ee8000c1e1b00 */
[----:B------:R-:W3:Y:S04]  /*07e0*/  LDG.E.64 R30, desc[UR6][R8.64+0x30] ;  /* 0x00003006081e7981 */ /* 0x000ee8000c1e1b00 */
[----:B------:R-:W3:Y:S01]  /*07f0*/  LDG.E.64 R8, desc[UR6][R8.64+0x38] ;  /* 0x0000380608087981 */ /* 0x000ee2000c1e1b00 */
[----:B----4-:R-:W-:-:S08]  /*0800*/  DFMA R18, R18, R20, R32 ;  /* 0x000000141212722b */ /* 0x010fd00000000020 */
[----:B-----5:R-:W-:-:S08]  /*0810*/  DFMA R14, R14, R16, R18 ;  /* 0x000000100e0e722b */ /* 0x020fd00000000012 */
[----:B------:R-:W-:Y:S01]  /*0820*/  DFMA R10, R10, R12, R14 ;  /* 0x0000000c0a0a722b */ /* 0x000fe2000000000e */
[----:B------:R-:W-:-:S07]  /*0830*/  VIADD R5, R5, 0x8 ;  /* 0x0000000805057836 */ /* 0x000fce0000000000 */
[----:B--2---:R-:W-:-:S08]  /*0840*/  DFMA R10, R24, R26, R10 ;  /* 0x0000001a180a722b */ /* 0x004fd0000000000a */
[----:B---3--:R-:W-:-:S08]  /*0850*/  DFMA R28, R28, R30, R10 ;  /* 0x0000001e1c1c722b */ /* 0x008fd0000000000a */
[----:B------:R-:W-:-:S11]  /*0860*/  DFMA R28, R36, R8, R28 ;  /* 0x00000008241c722b */ /* 0x000fd6000000001c */
.L_x_152:
[----:B------:R-:W-:Y:S05]  /*0870*/  BSYNC.RECONVERGENT B1 ;  /* 0x0000000000017941 */ /* 0x000fea0003800200 */
.L_x_151:
[----:B------:R-:W-:Y:S05]  /*0880*/  @!P1 BRA `(.L_x_147) ;  /* 0x0000000000b09947 */ /* 0x000fea0003800000 */
[----:B------:R-:W-:Y:S01]  /*0890*/  ISETP.GE.U32.AND P0, PT, R34, 0x4, PT ;  /* 0x000000042200780c */ /* 0x000fe20003f06070 */
[----:B------:R-:W-:Y:S01]  /*08a0*/  BSSY.RECONVERGENT B1, `(.L_x_153) ;  /* 0x0000016000017945 */ /* 0x000fe20003800200 */
[----:B------:R-:W-:-:S04]  /*08b0*/  LOP3.LUT R2, R3, 0x3, RZ, 0xc0, !PT ;  /* 0x0000000303027812 */ /* 0x000fc800078ec0ff */
[----:B------:R-:W-:-:S07]  /*08c0*/  ISETP.NE.AND P1, PT, R2, RZ, PT ;  /* 0x000000ff0200720c */ /* 0x000fce0003f25270 */
[----:B------:R-:W-:Y:S06]  /*08d0*/  @!P0 BRA `(.L_x_154) ;  /* 0x0000000000488947 */ /* 0x000fec0003800000 */
[----:B------:R-:W0:Y:S01]  /*08e0*/  LDC.64 R8, c[0x0][0x380] ;  /* 0x0000e000ff087b82 */ /* 0x000e220000000a00 */
[----:B------:R-:W-:-:S07]  /*08f0*/  IMAD.IADD R21, R4, 0x1, R5 ;  /* 0x0000000104157824 */ /* 0x000fce00078e0205 */
        /* <DEDUP_REMOVED lines=10> */
[----:B------:R-:W5:Y:S01]  /*09a0*/  LDG.E.64 R18, desc[UR6][R24.64+0x18] ;  /* 0x0000180618127981 */ /* 0x000f62000c1e1b00 */
[----:B------:R-:W-:Y:S01]  /*09b0*/  VIADD R5, R5, 0x4 ;  /* 0x0000000405057836 */ /* 0x000fe20000000000 */
[----:B--2---:R-:W-:-:S08]  /*09c0*/  DFMA R22, R22, R26, R28 ;  /* 0x0000001a1616722b */ /* 0x004fd0000000001c */
[----:B---3--:R-:W-:-:S08]  /*09d0*/  DFMA R12, R12, R14, R22 ;  /* 0x0000000e0c0c722b */ /* 0x008fd00000000016 */
[----:B----4-:R-:W-:-:S08]  /*09e0*/  DFMA R8, R8, R10, R12 ;  /* 0x0000000a0808722b */ /* 0x010fd0000000000c */
[----:B-----5:R-:W-:-:S11]  /*09f0*/  DFMA R28, R16, R18, R8 ;  /* 0x00000012101c722b */ /* 0x020fd60000000008 */
.L_x_154:
[----:B------:R-:W-:Y:S05]  /*0a00*/  BSYNC.RECONVERGENT B1 ;  /* 0x0000000000017941 */ /* 0x000fea0003800200 */
.L_x_153:
[----:B------:R-:W-:Y:S05]  /*0a10*/  @!P1 BRA `(.L_x_147) ;  /* 0x00000000004c9947 */ /* 0x000fea0003800000 */
[----:B------:R-:W0:Y:S01]  /*0a20*/  LDC.64 R10, c[0x0][0x390] ;  /* 0x0000e400ff0a7b82 */ /* 0x000e220000000a00 */
[----:B------:R-:W-:Y:S01]  /*0a30*/  IMAD.IADD R13, R4, 0x1, R5 ;  /* 0x00000001040d7824 */ /* 0x000fe200078e0205 */
[----:B------:R-:W-:-:S06]  /*0a40*/  IADD3 R2, PT, PT, -R2, RZ, RZ ;  /* 0x000000ff02027210 */ /* 0x000fcc0007ffe1ff */
[----:B------:R-:W1:Y:S01]  /*0a50*/  LDC.64 R8, c[0x0][0x380] ;  /* 0x0000e000ff087b82 */ /* 0x000e620000000a00 */
[----:B0-----:R-:W-:-:S04]  /*0a60*/  IMAD.WIDE.U32 R10, R5, 0x8, R10 ;  /* 0x00000008050a7825 */ /* 0x001fc800078e000a */
[----:B------:R-:W-:Y:S02]  /*0a70*/  IMAD.MOV.U32 R12, RZ, RZ, R10 ;  /* 0x000000ffff0c7224 */ /* 0x000fe400078e000a */
[----:B------:R-:W-:-:S07]  /*0a80*/  IMAD.MOV.U32 R15, RZ, RZ, R11 ;  /* 0x000000ffff0f7224 */ /* 0x000fce00078e000b */
.L_x_155:
[----:B-1----:R-:W-:-:S04]  /*0a90*/  IMAD.WIDE R4, R13, 0x8, R8 ;  /* 0x000000080d047825 */ /* 0x002fc800078e0208 */
[----:B------:R-:W-:Y:S02]  /*0aa0*/  IMAD.MOV.U32 R10, RZ, RZ, R12 ;  /* 0x000000ffff0a7224 */ /* 0x000fe400078e000c */
[----:B------:R-:W-:Y:S01]  /*0ab0*/  IMAD.MOV.U32 R11, RZ, RZ, R15 ;  /* 0x000000ffff0b7224 */ /* 0x000fe200078e000f */
[----:B------:R-:W2:Y:S05]  /*0ac0*/  LDG.E.64 R4, desc[UR6][R4.64] ;  /* 0x0000000604047981 */ /* 0x000eaa000c1e1b00 */
[----:B------:R-:W2:Y:S01]  /*0ad0*/  LDG.E.64 R10, desc[UR6][R10.64] ;  /* 0x000000060a0a7981 */ /* 0x000ea2000c1e1b00 */
[----:B------:R-:W-:Y:S01]  /*0ae0*/  VIADD R2, R2, 0x1 ;  /* 0x0000000102027836 */ /* 0x000fe20000000000 */
[----:B------:R-:W-:Y:S01]  /*0af0*/  IADD3 R12, P1, PT, R12, 0x8, RZ ;  /* 0x000000080c0c7810 */ /* 0x000fe20007f3e0ff */
[----:B------:R-:W-:-:S03]  /*0b00*/  VIADD R13, R13, 0x1 ;  /* 0x000000010d0d7836 */ /* 0x000fc60000000000 */
[----:B------:R-:W-:Y:S01]  /*0b10*/  ISETP.NE.AND P0, PT, R2, RZ, PT ;  /* 0x000000ff0200720c */ /* 0x000fe20003f05270 */
[----:B------:R-:W-:Y:S01]  /*0b20*/  IMAD.X R15, RZ, RZ, R15, P1 ;  /* 0x000000ffff0f7224 */ /* 0x000fe200008e060f */
[----:B--2---:R-:W-:-:S11]  /*0b30*/  DFMA R28, R4, R10, R28 ;  /* 0x0000000a041c722b */ /* 0x004fd6000000001c */
[----:B------:R-:W-:Y:S05]  /*0b40*/  @P0 BRA `(.L_x_155) ;  /* 0xfffffffc00d00947 */ /* 0x000fea000383ffff */
.L_x_147:
[----:B0-----:R-:W-:Y:S05]  /*0b50*/  BSYNC.RECONVERGENT B0 ;  /* 0x0000000000007941 */ /* 0x001fea0003800200 */
.L_x_146:
[----:B------:R-:W-:Y:S01]  /*0b60*/  ISETP.GE.AND P0, PT, R3, UR8, PT ;  /* 0x0000000803007c0c */ /* 0x000fe2000bf06270 */
[----:B------:R-:W-:-:S12]  /*0b70*/  BSSY.RECONVERGENT B0, `(.L_x_156) ;  /* 0x00000ad000007945 */ /* 0x000fd80003800200 */
[----:B------:R-:W-:Y:S05]  /*0b80*/  @P0 BRA `(.L_x_157) ;  /* 0x0000000800ac0947 */ /* 0x000fea0003800000 */
[----:B------:R-:W0:Y:S01]  /*0b90*/  LDC.64 R10, c[0x0][0x390] ;  /* 0x0000e400ff0a7b82 */ /* 0x000e220000000a00 */
[----:B------:R-:W-:Y:S01]  /*0ba0*/  IMAD R5, R0, UR8, R3 ;  /* 0x0000000800057c24 */ /* 0x000fe2000f8e0203 */
[----:B------:R-:W-:-:S06]  /*0bb0*/  ISETP.NE.AND P0, PT, R3, R0, PT ;  /* 0x000000000300720c */ /* 0x000fcc0003f05270 */
[----:B------:R-:W1:Y:S01]  /*0bc0*/  LDC.64 R12, c[0x0][0x380] ;  /* 0x0000e000ff0c7b82 */ /* 0x000e620000000a00 */
[----:B0-----:R-:W-:-:S06]  /*0bd0*/  IMAD.WIDE.U32 R10, R3, 0x8, R10 ;  /* 0x00000008030a7825 */ /* 0x001fcc00078e000a */
[----:B------:R-:W2:Y:S01]  /*0be0*/  LDG.E.64 R10, desc[UR6][R10.64] ;  /* 0x000000060a0a7981 */ /* 0x000ea2000c1e1b00 */
[----:B-1----:R-:W-:-:S06]  /*0bf0*/  IMAD.WIDE R4, R5, 0x8, R12 ;  /* 0x0000000805047825 */ /* 0x002fcc00078e020c */
[----:B------:R-:W2:Y:S01]  /*0c00*/  LDG.E.64 R4, desc[UR6][R4.64] ;  /* 0x0000000604047981 */ /* 0x000ea2000c1e1b00 */
[----:B------:R-:W-:Y:S02]  /*0c10*/  @!P0 IMAD R15, R0, UR8, R0 ;  /* 0x00000008000f8c24 */ /* 0x000fe4000f8e0200 */
[----:B------:R-:W-:Y:S02]  /*0c20*/  VIADD R3, R3, 0x1 ;  /* 0x0000000103037836 */ /* 0x000fe40000000000 */
[----:B------:R-:W-:-:S05]  /*0c30*/  @!P0 IMAD.WIDE R12, R15, 0x8, R12 ;  /* 0x000000080f0c8825 */ /* 0x000fca00078e020c */
[----:B------:R0:W5:Y:S01]  /*0c40*/  @!P0 LDG.E.64 R8, desc[UR6][R12.64] ;  /* 0x000000060c088981 */ /* 0x000162000c1e1b00 */
[----:B------:R-:W-:Y:S01]  /*0c50*/  ISETP.GE.AND P0, PT, R3, UR8, PT ;  /* 0x0000000803007c0c */ /* 0x000fe2000bf06270 */
[----:B--2---:R-:W-:-:S12]  /*0c60*/  DFMA R28, R4, R10, R28 ;  /* 0x0000000a041c722b */ /* 0x004fd8000000001c */
[----:B0-----:R-:W-:Y:S05]  /*0c70*/  @P0 BRA `(.L_x_157) ;  /* 0x0000000800700947 */ /* 0x001fea0003800000 */
[C---:B------:R-:W-:Y:S01]  /*0c80*/  IADD3 R4, PT, PT, R3.reuse, -UR8, RZ ;  /* 0x8000000803047c10 */ /* 0x040fe2000fffe0ff */
[----:B------:R-:W-:Y:S01]  /*0c90*/  BSSY.RECONVERGENT B1, `(.L_x_158) ;  /* 0x0000048000017945 */ /* 0x000fe20003800200 */
[----:B------:R-:W-:Y:S02]  /*0ca0*/  IADD3 R2, PT, PT, -R3, UR8, RZ ;  /* 0x0000000803027c10 */ /* 0x000fe4000fffe1ff */
[----:B------:R-:W-:Y:S02]  /*0cb0*/  ISETP.GT.U32.AND P1, PT, R4, -0x10, PT ;  /* 0xfffffff00400780c */ /* 0x000fe40003f24070 */
[----:B------:R-:W-:-:S04]  /*0cc0*/  LOP3.LUT R32, R2, 0xf, RZ, 0xc0, !PT ;  /* 0x0000000f02207812 */ /* 0x000fc800078ec0ff */
[----:B------:R-:W-:-:S07]  /*0cd0*/  ISETP.NE.AND P0, PT, R32, RZ, PT ;  /* 0x000000ff2000720c */ /* 0x000fce0003f05270 */
[----:B------:R-:W-:Y:S06]  /*0ce0*/  @P1 BRA `(.L_x_159) ;  /* 0x0000000400081947 */ /* 0x000fec0003800000 */
[----:B------:R-:W0:Y:S01]  /*0cf0*/  LDC.64 R4, c[0x0][0x390] ;  /* 0x0000e400ff047b82 */ /* 0x000e220000000a00 */
[----:B------:R-:W-:Y:S01]  /*0d00*/  LOP3.LUT R36, R2, 0xfffffff0, RZ, 0xc0, !PT ;  /* 0xfffffff002247812 */ /* 0x000fe200078ec0ff */
[----:B------:R-:W-:-:S04]  /*0d10*/  IMAD R33, R0, UR8, R3 ;  /* 0x0000000800217c24 */ /* 0x000fc8000f8e0203 */
[----:B------:R-:W-:Y:S02]  /*0d20*/  IMAD.MOV R36, RZ, RZ, -R36 ;  /* 0x000000ffff247224 */ /* 0x000fe400078e0a24 */
[----:B0-----:R-:W-:-:S03]  /*0d30*/  IMAD.WIDE.U32 R4, R3, 0x8, R4 ;  /* 0x0000000803047825 */ /* 0x001fc600078e0004 */
[----:B------:R-:W-:-:S05]  /*0d40*/  IADD3 R12, P1, PT, R4, 0x40, RZ ;  /* 0x00000040040c7810 */ /* 0x000fca0007f3e0ff */
[----:B------:R-:W-:-:S08]  /*0d50*/  IMAD.X R13, RZ, RZ, R5, P1 ;  /* 0x000000ffff0d7224 */ /* 0x000fd000008e0605 */
.L_x_160:
[----:B------:R-:W0:Y:S01]  /*0d60*/  LDC.64 R34, c[0x0][0x380] ;  /* 0x0000e000ff227b82 */ /* 0x000e220000000a00 */
[----:B------:R-:W-:Y:S02]  /*0d70*/  IMAD.MOV.U32 R4, RZ, RZ, R12 ;  /* 0x000000ffff047224 */ /* 0x000fe400078e000c */
[----:B------:R-:W-:-:S05]  /*0d80*/  IMAD.MOV.U32 R5, RZ, RZ, R13 ;  /* 0x000000ffff057224 */ /* 0x000fca00078e000d */
[----:B------:R-:W2:Y:S04]  /*0d90*/  LDG.E.64 R14, desc[UR6][R4.64+-0x40] ;  /* 0xffffc006040e7981 */ /* 0x000ea8000c1e1b00 */
[----:B------:R-:W3:Y:S04]  /*0da0*/  LDG.E.64 R22, desc[UR6][R4.64+-0x38] ;  /* 0xffffc80604167981 */ /* 0x000ee8000c1e1b00 */
[----:B------:R-:W4:Y:S04]  /*0db0*/  LDG.E.64 R16, desc[UR6][R4.64+-0x30] ;  /* 0xffffd00604107981 */ /* 0x000f28000c1e1b00 */
[----:B------:R-:W4:Y:S01]  /*0dc0*/  LDG.E.64 R20, desc[UR6][R4.64+-0x28] ;  /* 0xffffd80604147981 */ /* 0x000f22000c1e1b00 */
[----:B0-----:R-:W-:-:S03]  /*0dd0*/  IMAD.WIDE R34, R33, 0x8, R34 ;  /* 0x0000000821227825 */ /* 0x001fc600078e0222 */
[----:B------:R-:W4:Y:S04]  /*0de0*/  LDG.E.64 R26, desc[UR6][R4.64+-0x20] ;  /* 0xffffe006041a7981 */ /* 0x000f28000c1e1b00 */
[----:B------:R-:W2:Y:S04]  /*0df0*/  LDG.E.64 R24, desc[UR6][R34.64] ;  /* 0x0000000622187981 */ /* 0x000ea8000c1e1b00 */
[----:B------:R-:W3:Y:S04]  /*0e00*/  LDG.E.64 R18, desc[UR6][R34.64+0x8] ;  /* 0x0000080622127981 */ /* 0x000ee8000c1e1b00 */
[----:B------:R-:W4:Y:S04]  /*0e10*/  LDG.E.64 R12, desc[UR6][R34.64+0x10] ;  /* 0x00001006220c7981 */ /* 0x000f28000c1e1b00 */
[----:B------:R-:W4:Y:S04]  /*0e20*/  LDG.E.64 R10, desc[UR6][R34.64+0x18] ;  /* 0x00001806220a7981 */ /* 0x000f28000c1e1b00 */
[----:B------:R-:W4:Y:S01]  /*0e30*/  LDG.E.64 R30, desc[UR6][R4.64+0x38] ;  /* 0x00003806041e7981 */ /* 0x000f22000c1e1b00 */
        /* <DEDUP_REMOVED lines=9> */
[----:B------:R-:W-:-:S03]  /*0ed0*/  DFMA R20, R10, R20, R16 ;  /* 0x000000140a14722b */ /* 0x000fc60000000010 */
        /* <DEDUP_REMOVED lines=23> */
[----:B------:R-:W-:Y:S01]  /*1050*/  DFMA R10, R12, R10, R22 ;  /* 0x0000000a0c0a722b */ /* 0x000fe20000000016 */
[----:B------:R-:W-:-:S05]  /*1060*/  VIADD R36, R36, 0x10 ;  /* 0x0000001024247836 */ /* 0x000fca0000000000 */
[----:B------:R-:W-:Y:S02]  /*1070*/  ISETP.NE.AND P1, PT, R36, RZ, PT ;  /* 0x000000ff2400720c */ /* 0x000fe40003f25270 */
[----:B------:R-:W-:Y:S01]  /*1080*/  IADD3 R12, P2, PT, R4, 0x80, RZ ;  /* 0x00000080040c7810 */ /* 0x000fe20007f5e0ff */
[----:B------:R-:W-:Y:S01]  /*1090*/  VIADD R33, R33, 0x10 ;  /* 0x0000001021217836 */ /* 0x000fe20000000000 */
[----:B------:R-:W-:-:S03]  /*10a0*/  IADD3 R3, PT, PT, R3, 0x10, RZ ;  /* 0x0000001003037810 */ /* 0x000fc60007ffe0ff */
[----:B------:R-:W-:Y:S01]  /*10b0*/  IMAD.X R13, RZ, RZ, R5, P2 ;  /* 0x000000ffff0d7224 */ /* 0x000fe200010e0605 */
[----:B--2---:R-:W-:-:S08]  /*10c0*/  DFMA R10, R16, R14, R10 ;  /* 0x0000000e100a722b */ /* 0x004fd0000000000a */
[----:B---3--:R-:W-:-:S08]  /*10d0*/  DFMA R10, R20, R18, R10 ;  /* 0x00000012140a722b */ /* 0x008fd0000000000a */
[----:B----4-:R-:W-:-:S08]  /*10e0*/  DFMA R10, R26, R24, R10 ;  /* 0x000000181a0a722b */ /* 0x010fd0000000000a */
[----:B------:R-:W-:Y:S01]  /*10f0*/  DFMA R28, R28, R30, R10 ;  /* 0x0000001e1c1c722b */ /* 0x000fe2000000000a */
[----:B------:R-:W-:Y:S10]  /*1100*/  @P1 BRA `(.L_x_160) ;  /* 0xfffffffc00141947 */ /* 0x000ff4000383ffff */
.L_x_159:
[----:B------:R-:W-:Y:S05]  /*1110*/  BSYNC.RECONVERGENT B1 ;  /* 0x0000000000017941 */ /* 0x000fea0003800200 */
.L_x_158:
[----:B------:R-:W-:Y:S05]  /*1120*/  @!P0 BRA `(.L_x_157) ;  /* 0x0000000400448947 */ /* 0x000fea0003800000 */
[----:B------:R-:W-:Y:S01]  /*1130*/  ISETP.GE.U32.AND P0, PT, R32, 0x8, PT ;  /* 0x000000082000780c */ /* 0x000fe20003f06070 */
[----:B------:R-:W-:Y:S01]  /*1140*/  BSSY.RECONVERGENT B1, `(.L_x_161) ;  /* 0x0000022000017945 */ /* 0x000fe20003800200 */
[----:B------:R-:W-:-:S04]  /*1150*/  LOP3.LUT R34, R2, 0x7, RZ, 0xc0, !PT ;  /* 0x0000000702227812 */ /* 0x000fc800078ec0ff */
[----:B------:R-:W-:-:S07]  /*1160*/  ISETP.NE.AND P1, PT, R34, RZ, PT ;  /* 0x000000ff2200720c */ /* 0x000fce0003f25270 */
[----:B------:R-:W-:Y:S06]  /*1170*/  @!P0 BRA `(.L_x_162) ;  /* 0x0000000000788947 */ /* 0x000fec0003800000 */
[----:B------:R-:W0:Y:S01]  /*1180*/  LDC.64 R22, c[0x0][0x380] ;  /* 0x0000e000ff167b82 */ /* 0x000e220000000a00 */
[----:B------:R-:W-:-:S07]  /*1190*/  IMAD R11, R0, UR8, R3 ;  /* 0x00000008000b7c24 */ /* 0x000fce000f8e0203 */
        /* <DEDUP_REMOVED lines=9> */
[----:B------:R-:W4:Y:S04]  /*1230*/  LDG.E.64 R14, desc[UR6][R22.64+0x18] ;  /* 0x00001806160e7981 */ /* 0x000f28000c1e1b00 */
[----:B------:R-:W4:Y:S04]  /*1240*/  LDG.E.64 R16, desc[UR6][R4.64+0x18] ;  /* 0x0000180604107981 */ /* 0x000f28000c1e1b00 */
        /* <DEDUP_REMOVED lines=11> */
[----:B------:R-:W-:-:S08]  /*1300*/  DFMA R14, R14, R16, R18 ;  /* 0x000000100e0e722b */ /* 0x000fd00000000012 */
[----:B------:R-:W-:Y:S01]  /*1310*/  DFMA R10, R10, R12, R14 ;  /* 0x0000000c0a0a722b */ /* 0x000fe2000000000e */
[----:B------:R-:W-:-:S07]  /*1320*/  VIADD R3, R3, 0x8 ;  /* 0x0000000803037836 */ /* 0x000fce0000000000 */
[----:B--2---:R-:W-:-:S08]  /*1330*/  DFMA R10, R24, R26, R10 ;  /* 0x0000001a180a722b */ /* 0x004fd0000000000a */
[----:B---3--:R-:W-:-:S08]  /*1340*/  DFMA R28, R28, R30, R10 ;  /* 0x0000001e1c1c722b */ /* 0x008fd0000000000a */
[----:B------:R-:W-:-:S11]  /*1350*/  DFMA R28, R36, R4, R28 ;  /* 0x00000004241c722b */ /* 0x000fd6000000001c */
.L_x_162:
[----:B------:R-:W-:Y:S05]  /*1360*/  BSYNC.RECONVERGENT B1 ;  /* 0x0000000000017941 */ /* 0x000fea0003800200 */
.L_x_161:
        /* <DEDUP_REMOVED lines=18> */
[----:B------:R-:W4:Y:S01]  /*1490*/  LDG.E.64 R26, desc[UR6][R18.64+0x18] ;  /* 0x00001806121a7981 */ /* 0x000f22000c1e1b00 */
[----:B------:R-:W-:Y:S01]  /*14a0*/  VIADD R3, R3, 0x4 ;  /* 0x0000000403037836 */ /* 0x000fe20000000000 */
[----:B--2---:R-:W-:-:S08]  /*14b0*/  DFMA R16, R16, R20, R28 ;  /* 0x000000141010722b */ /* 0x004fd0000000001c */
[----:B---3--:R-:W-:-:S08]  /*14c0*/  DFMA R16, R22, R24, R16 ;  /* 0x000000181610722b */ /* 0x008fd00000000010 */
[----:B----4-:R-:W-:-:S08]  /*14d0*/  DFMA R10, R10, R12, R16 ;  /* 0x0000000c0a0a722b */ /* 0x010fd00000000010 */
[----:B------:R-:W-:-:S11]  /*14e0*/  DFMA R28, R4, R26, R10 ;  /* 0x0000001a041c722b */ /* 0x000fd6000000000a */
.L_x_164:
[----:B------:R-:W-:Y:S05]  /*14f0*/  BSYNC.RECONVERGENT B1 ;  /* 0x0000000000017941 */ /* 0x000fea0003800200 */
.L_x_163:
[----:B------:R-:W-:Y:S05]  /*1500*/  @!P1 BRA `(.L_x_157) ;  /* 0x00000000004c9947 */ /* 0x000fea0003800000 */
[----:B------:R-:W0:Y:S01]  /*1510*/  LDC.64 R4, c[0x0][0x390] ;  /* 0x0000e400ff047b82 */ /* 0x000e220000000a00 */
[----:B------:R-:W-:Y:S02]  /*1520*/  IMAD.MOV R12, RZ, RZ, -R2 ;  /* 0x000000ffff0c7224 */ /* 0x000fe400078e0a02 */
[----:B------:R-:W-:-:S05]  /*1530*/  IMAD R13, R0, UR8, R3 ;  /* 0x00000008000d7c24 */ /* 0x000fca000f8e0203 */
[----:B------:R-:W1:Y:S01]  /*1540*/  LDC.64 R10, c[0x0][0x380] ;  /* 0x0000e000ff0a7b82 */ /* 0x000e620000000a00 */
[----:B0-----:R-:W-:-:S04]  /*1550*/  IMAD.WIDE.U32 R4, R3, 0x8, R4 ;  /* 0x0000000803047825 */ /* 0x001fc800078e0004 */
[----:B------:R-:W-:Y:S02]  /*1560*/  IMAD.MOV.U32 R14, RZ, RZ, R4 ;  /* 0x000000ffff0e7224 */ /* 0x000fe400078e0004 */
[----:B------:R-:W-:-:S07]  /*1570*/  IMAD.MOV.U32 R15, RZ, RZ, R5 ;  /* 0x000000ffff0f7224 */ /* 0x000fce00078e0005 */
.L_x_165:
[----:B-1----:R-:W-:Y:S01]  /*1580*/  IMAD.WIDE R2, R13, 0x8, R10 ;  /* 0x000000080d027825 */ /* 0x002fe200078e020a */
[----:B------:R-:W-:-:S03]  /*1590*/  MOV R4, R14 ;  /* 0x0000000e00047202 */ /* 0x000fc60000000f00 */
[----:B------:R-:W-:Y:S02]  /*15a0*/  IMAD.MOV.U32 R5, RZ, RZ, R15 ;  /* 0x000000ffff057224 */ /* 0x000fe400078e000f */
[----:B------:R-:W2:Y:S04]  /*15b0*/  LDG.E.64 R2, desc[UR6][R2.64] ;  /* 0x0000000602027981 */ /* 0x000ea8000c1e1b00 */
        /* <DEDUP_REMOVED lines=8> */
.L_x_157:
[----:B------:R-:W-:Y:S05]  /*1640*/  BSYNC.RECONVERGENT B0 ;  /* 0x0000000000007941 */ /* 0x000fea0003800200 */
.L_x_156:
[----:B------:R-:W0:Y:S08]  /*1650*/  LDC.64 R2, c[0x0][0x388] ;  /* 0x0000e200ff027b82 */ /* 0x000e300000000a00 */
[----:B------:R-:W1:Y:S01]  /*1660*/  LDC.64 R10, c[0x0][0x390] ;  /* 0x0000e400ff0a7b82 */ /* 0x000e620000000a00 */
[----:B0-----:R-:W-:-:S05]  /*1670*/  IMAD.WIDE R2, R0, 0x8, R2 ;  /* 0x0000000800027825 */ /* 0x001fca00078e0202 */
[----:B------:R-:W2:Y:S01]  /*1680*/  LDG.E.64 R14, desc[UR6][R2.64] ;  /* 0x00000006020e7981 */ /* 0x000ea2000c1e1b00 */
[----:B-1----:R-:W-:-:S05]  /*1690*/  IMAD.WIDE R10, R0, 0x8, R10 ;  /* 0x00000008000a7825 */ /* 0x002fca00078e020a */
[----:B------:R0:W5:Y:S02]  /*16a0*/  LDG.E.64 R12, desc[UR6][R10.64] ;  /* 0x000000060a0c7981 */ /* 0x000164000c1e1b00 */
[----:B-----5:R-:W1:Y:S01]  /*16b0*/  MUFU.RCP64H R5, R9 ;  /* 0x0000000900057308 */ /* 0x020e620000001800 */
[----:B------:R-:W-:Y:S01]  /*16c0*/  IMAD.MOV.U32 R4, RZ, RZ, 0x1 ;  /* 0x00000001ff047424 */ /* 0x000fe200078e00ff */
[----:B------:R-:W-:Y:S05]  /*16d0*/  BSSY.RECONVERGENT B0, `(.L_x_166) ;  /* 0x0000010000007945 */ /* 0x000fea0003800200 */
[----:B-1----:R-:W-:-:S08]  /*16e0*/  DFMA R16, -R8, R4, 1 ;  /* 0x3ff000000810742b */ /* 0x002fd00000000104 */
[----:B------:R-:W-:-:S08]  /*16f0*/  DFMA R16, R16, R16, R16 ;  /* 0x000000101010722b */ /* 0x000fd00000000010 */
[----:B------:R-:W-:-:S08]  /*1700*/  DFMA R16, R4, R16, R4 ;  /* 0x000000100410722b */ /* 0x000fd00000000004 */
[----:B------:R-:W-:-:S08]  /*1710*/  DFMA R4, -R8, R16, 1 ;  /* 0x3ff000000804742b */ /* 0x000fd00000000110 */
[----:B------:R-:W-:Y:S02]  /*1720*/  DFMA R4, R16, R4, R16 ;  /* 0x000000041004722b */ /* 0x000fe40000000010 */
[----:B--2---:R-:W-:-:S08]  /*1730*/  DADD R14, R14, -R28 ;  /* 0x000000000e0e7229 */ /* 0x004fd0000000081c */
[----:B------:R-:W-:Y:S02]  /*1740*/  DMUL R16, R14, R4 ;  /* 0x000000040e107228 */ /* 0x000fe40000000000 */
[----:B------:R-:W-:-:S06]  /*1750*/  FSETP.GEU.AND P1, PT, |R15|, 6.5827683646048100446e-37, PT ;  /* 0x036000000f00780b */ /* 0x000fcc0003f2e200 */
[----:B------:R-:W-:-:S08]  /*1760*/  DFMA R18, -R8, R16, R14 ;  /* 0x000000100812722b */ /* 0x000fd0000000010e */
[----:B------:R-:W-:-:S10]  /*1770*/  DFMA R4, R4, R18, R16 ;  /* 0x000000120404722b */ /* 0x000fd40000000010 */
[----:B------:R-:W-:-:S05]  /*1780*/  FFMA R16, RZ, R9, R5 ;  /* 0x00000009ff107223 */ /* 0x000fca0000000005 */
[----:B------:R-:W-:-:S13]  /*1790*/  FSETP.GT.AND P0, PT, |R16|, 1.469367938527859385e-39, PT ;  /* 0x001000001000780b */ /* 0x000fda0003f04200 */
[----:B0-----:R-:W-:Y:S05]  /*17a0*/  @P0 BRA P1, `(.L_x_167) ;  /* 0x0000000000080947 */ /* 0x001fea0000800000 */
[----:B------:R-:W-:-:S07]  /*17b0*/  MOV R24, 0x17d0 ;  /* 0x000017d000187802 */ /* 0x000fce0000000f00 */
[----:B------:R-:W-:Y:S05]  /*17c0*/  CALL.REL.NOINC `($__internal_4_$__cuda_sm20_div_rn_f64_full) ;  /* 0x0000000000507944 */ /* 0x000fea0003c00000 */
.L_x_167:
[----:B------:R-:W-:Y:S05]  /*17d0*/  BSYNC.RECONVERGENT B0 ;  /* 0x0000000000007941 */ /* 0x000fea0003800200 */
.L_x_166:
[----:B------:R-:W0:Y:S01]  /*17e0*/  LDC.64 R14, c[0x0][0x398] ;  /* 0x0000e600ff0e7b82 */ /* 0x000e220000000a00 */
[----:B------:R-:W-:Y:S01]  /*17f0*/  DADD R12, R12, R4 ;  /* 0x000000000c0c7229 */ /* 0x000fe20000000004 */
[----:B------:R-:W-:Y:S01]  /*1800*/  STL.64 [R1+0x18], R28 ;  /* 0x0000181c01007387 */ /* 0x000fe20000100a00 */
[----:B------:R-:W1:Y:S01]  /*1810*/  LDCU.64 UR4, c[0x4][URZ] ;  /* 0x01000000ff0477ac */ /* 0x000e620008000a00 */
[----:B0-----:R-:W-:-:S05]  /*1820*/  IMAD.WIDE R4, R0, 0x8, R14 ;  /* 0x0000000800047825 */ /* 0x001fca00078e020e */
[----:B------:R1:W-:Y:S04]  /*1830*/  STG.E.64 desc[UR6][R4.64], R12 ;  /* 0x0000000c04007986 */ /* 0x0003e8000c101b06 */
[----:B------:R-:W2:Y:S04]  /*1840*/  LDG.E.64 R10, desc[UR6][R10.64] ;  /* 0x000000060a0a7981 */ /* 0x000ea8000c1e1b00 */
[----:B------:R-:W3:Y:S01]  /*1850*/  LDG.E.64 R2, desc[UR6][R2.64] ;  /* 0x0000000602027981 */ /* 0x000ee2000c1e1b00 */
[----:B------:R-:W-:-:S03]  /*1860*/  MOV R0, 0x8 ;  /* 0x0000000800007802 */ /* 0x000fc60000000f00 */
[----:B------:R0:W-:Y:S01]  /*1870*/  STL.64 [R1+0x20], R8 ;  /* 0x0000200801007387 */ /* 0x0001e20000100a00 */
[----:B------:R0:W4:Y:S01]  /*1880*/  LDC.64 R14, c[0x4][R0] ;  /* 0x01000000000e7b82 */ /* 0x0001220000000a00 */
[----:B-1----:R-:W-:Y:S01]  /*1890*/  IMAD.U32 R4, RZ, RZ, UR4 ;  /* 0x00000004ff047e24 */ /* 0x002fe2000f8e00ff */
[----:B------:R-:W-:Y:S01]  /*18a0*/  MOV R5, UR5 ;  /* 0x0000000500057c02 */ /* 0x000fe20008000f00 */
[----:B------:R0:W-:Y:S04]  /*18b0*/  STL.64 [R1], R12 ;  /* 0x0000000c01007387 */ /* 0x0001e80000100a00 */
[----:B--2---:R0:W-:Y:S04]  /*18c0*/  STL.64 [R1+0x8], R10 ;  /* 0x0000080a01007387 */ /* 0x0041e80000100a00 */
[----:B---34-:R0:W-:Y:S02]  /*18d0*/  STL.64 [R1+0x10], R2 ;  /* 0x0000100201007387 */ /* 0x0181e40000100a00 */
[----:B------:R-:W-:-:S07]  /*18e0*/  LEPC R20, `(.L_x_168) ;  /* 0x000000001014794e */ /* 0x000fce0000000000 */
[----:B0-----:R-:W-:Y:S05]  /*18f0*/  CALL.ABS.NOINC R14 ;  /* 0x000000000e007343 */ /* 0x001fea0003c00000 */
.L_x_168:
[----:B------:R-:W-:Y:S05]  /*1900*/  EXIT ;  /* 0x000000000000794d */ /* 0x000fea0003800000 */
        .weak           $__internal_4_$__cuda_sm20_div_rn_f64_full
        .type           $__internal_4_$__cuda_sm20_div_rn_f64_full,@function
        .size           $__internal_4_$__cuda_sm20_div_rn_f64_full,(.L_x_181 - $__internal_4_$__cuda_sm20_div_rn_f64_full)
$__internal_4_$__cuda_sm20_div_rn_f64_full:
[C---:B------:R-:W-:Y:S01]  /*1910*/  FSETP.GEU.AND P0, PT, |R9|.reuse, 1.469367938527859385e-39, PT ;  /* 0x001000000900780b */ /* 0x040fe20003f0e200 */
[----:B------:R-:W-:Y:S01]  /*1920*/  IMAD.MOV.U32 R18, RZ, RZ, 0x1 ;  /* 0x00000001ff127424 */ /* 0x000fe200078e00ff */
[----:B------:R-:W-:Y:S01]  /*1930*/  LOP3.LUT R4, R9, 0x800fffff, RZ, 0xc0, !PT ;  /* 0x800fffff09047812 */ /* 0x000fe200078ec0ff */
[----:B------:R-:W-:Y:S01]  /*1940*/  IMAD.MOV.U32 R26, RZ, RZ, 0x1ca00000 ;  /* 0x1ca00000ff1a7424 */ /* 0x000fe200078e00ff */
[C---:B------:R-:W-:Y:S01]  /*1950*/  FSETP.GEU.AND P2, PT, |R15|.reuse, 1.469367938527859385e-39, PT ;  /* 0x001000000f00780b */ /* 0x040fe20003f4e200 */
[----:B------:R-:W-:Y:S01]  /*1960*/  BSSY.RECONVERGENT B1, `(.L_x_169) ;  /* 0x0000052000017945 */ /* 0x000fe20003800200 */
[----:B------:R-:W-:Y:S01]  /*1970*/  LOP3.LUT R5, R4, 0x3ff00000, RZ, 0xfc, !PT ;  /* 0x3ff0000004057812 */ /* 0x000fe200078efcff */
[----:B------:R-:W-:Y:S01]  /*1980*/  IMAD.MOV.U32 R4, RZ, RZ, R8 ;  /* 0x000000ffff047224 */ /* 0x000fe200078e0008 */
[----:B------:R-:W-:Y:S02]  /*1990*/  LOP3.LUT R25, R15, 0x7ff00000, RZ, 0xc0, !PT ;  /* 0x7ff000000f197812 */ /* 0x000fe400078ec0ff */
[----:B------:R-:W-:-:S03]  /*19a0*/  LOP3.LUT R30, R9, 0x7ff00000, RZ, 0xc0, !PT ;  /* 0x7ff00000091e7812 */ /* 0x000fc600078ec0ff */
[----:B------:R-:W-:Y:S01]  /*19b0*/  @!P0 DMUL R4, R8, 8.98846567431157953865e+307 ;  /* 0x7fe0000008048828 */ /* 0x000fe20000000000 */
[----:B------:R-:W-:Y:S01]  /*19c0*/  ISETP.GE.U32.AND P1, PT, R25, R30, PT ;  /* 0x0000001e1900720c */ /* 0x000fe20003f26070 */
[----:B------:R-:W-:Y:S02]  /*19d0*/  IMAD.MOV.U32 R27, RZ, RZ, R25 ;  /* 0x000000ffff1b7224 */ /* 0x000fe400078e0019 */
[----:B------:R-:W-:Y:S02]  /*19e0*/  @!P2 LOP3.LUT R20, R9, 0x7ff00000, RZ, 0xc0, !PT ;  /* 0x7ff000000914a812 */ /* 0x000fe400078ec0ff */
[----:B------:R-:W0:Y:S02]  /*19f0*/  MUFU.RCP64H R19, R5 ;  /* 0x0000000500137308 */ /* 0x000e240000001800 */
[----:B------:R-:W-:Y:S02]  /*1a00*/  @!P2 ISETP.GE.U32.AND P3, PT, R25, R20, PT ;  /* 0x000000141900a20c */ /* 0x000fe40003f66070 */
[----:B------:R-:W-:-:S02]  /*1a10*/  @!P0 LOP3.LUT R30, R5, 0x7ff00000, RZ, 0xc0, !PT ;  /* 0x7ff00000051e8812 */ /* 0x000fc400078ec0ff */
[----:B------:R-:W-:-:S04]  /*1a20*/  @!P2 SEL R21, R26, 0x63400000, !P3 ;  /* 0x634000001a15a807 */ /* 0x000fc80005800000 */
[----:B------:R-:W-:-:S04]  /*1a30*/  @!P2 LOP3.LUT R22, R21, 0x80000000, R15, 0xf8, !PT ;  /* 0x800000001516a812 */ /* 0x000fc800078ef80f */
[----:B------:R-:W-:Y:S01]  /*1a40*/  @!P2 LOP3.LUT R23, R22, 0x100000, RZ, 0xfc, !PT ;  /* 0x001000001617a812 */ /* 0x000fe200078efcff */
[----:B------:R-:W-:Y:S01]  /*1a50*/  @!P2 IMAD.MOV.U32 R22, RZ, RZ, RZ ;  /* 0x000000ffff16a224 */ /* 0x000fe200078e00ff */
[----:B0-----:R-:W-:-:S08]  /*1a60*/  DFMA R16, R18, -R4, 1 ;  /* 0x3ff000001210742b */ /* 0x001fd00000000804 */
[----:B------:R-:W-:-:S08]  /*1a70*/  DFMA R16, R16, R16, R16 ;  /* 0x000000101010722b */ /* 0x000fd00000000010 */
[----:B------:R-:W-:Y:S01]  /*1a80*/  DFMA R18, R18, R16, R18 ;  /* 0x000000101212722b */ /* 0x000fe20000000012 */
[----:B------:R-:W-:Y:S01]  /*1a90*/  SEL R17, R26, 0x63400000, !P1 ;  /* 0x634000001a117807 */ /* 0x000fe20004800000 */
[----:B------:R-:W-:-:S03]  /*1aa0*/  IMAD.MOV.U32 R16, RZ, RZ, R14 ;  /* 0x000000ffff107224 */ /* 0x000fc600078e000e */
        /* <DEDUP_REMOVED lines=13> */
[----:B------:R-:W-:Y:S01]  /*1b80*/  LOP3.LUT R20, R9, 0x7ff00000, RZ, 0xc0, !PT ;  /* 0x7ff0000009147812 */ /* 0x000fe200078ec0ff */
[----:B------:R-:W-:-:S03]  /*1b90*/  IMAD.MOV.U32 R22, RZ, RZ, RZ ;  /* 0x000000ffff167224 */ /* 0x000fc600078e00ff */
[CC--:B------:R-:W-:Y:S02]  /*1ba0*/  VIADDMNMX R14, R25.reuse, -R20.reuse, 0xb9600000, !PT ;  /* 0xb9600000190e7446 */ /* 0x0c0fe40007800914 */
[----:B------:R-:W-:Y:S02]  /*1bb0*/  ISETP.GE.U32.AND P0, PT, R25, R20, PT ;  /* 0x000000141900720c */ /* 0x000fe40003f06070 */
[----:B------:R-:W-:Y:S02]  /*1bc0*/  VIMNMX R14, PT, PT, R14, 0x46a00000, PT ;  /* 0x46a000000e0e7848 */ /* 0x000fe40003fe0100 */
[----:B------:R-:W-:-:S05]  /*1bd0*/  SEL R15, R26, 0x63400000, !P0 ;  /* 0x634000001a0f7807 */ /* 0x000fca0004000000 */
[----:B------:R-:W-:-:S04]  /*1be0*/  IMAD.IADD R14, R14, 0x1, -R15 ;  /* 0x000000010e0e7824 */ /* 0x000fc800078e0a0f */
        /* <DEDUP_REMOVED lines=11> */
[----:B------:R-:W-:-:S06]  /*1ca0*/  MOV R4, RZ ;  /* 0x000000ff00047202 */ /* 0x000fcc0000000f00 */
[----:B------:R-:W-:Y:S02]  /*1cb0*/  DFMA R4, R20, -R4, R18 ;  /* 0x800000041404722b */ /* 0x000fe40000000012 */
[----:B------:R-:W-:-:S04]  /*1cc0*/  DMUL.RP R18, R18, R22 ;  /* 0x0000001612127228 */ /* 0x000fc80000008000 */
[----:B------:R-:W-:-:S04]  /*1cd0*/  IADD3 R4, PT, PT, -R14, -0x43300000, RZ ;  /* 0xbcd000000e047810 */ /* 0x000fc80007ffe1ff */
[----:B------:R-:W-:Y:S02]  /*1ce0*/  FSETP.NEU.AND P0, PT, |R5|, R4, PT ;  /* 0x000000040500720b */ /* 0x000fe40003f0d200 */
[----:B------:R-:W-:Y:S02]  /*1cf0*/  LOP3.LUT R15, R19, R15, RZ, 0x3c, !PT ;  /* 0x0000000f130f7212 */ /* 0x000fe400078e3cff */
[----:B------:R-:W-:Y:S02]  /*1d00*/  FSEL R20, R18, R20, !P0 ;  /* 0x0000001412147208 */ /* 0x000fe40004000000 */
[----:B------:R-:W-:Y:S01]  /*1d10*/  FSEL R21, R15, R21, !P0 ;  /* 0x000000150f157208 */ /* 0x000fe20004000000 */
[----:B------:R-:W-:Y:S06]  /*1d20*/  BRA `(.L_x_171) ;  /* 0x0000000000547947 */ /* 0x000fec0003800000 */
.L_x_170:
        /* <DEDUP_REMOVED lines=16> */
.L_x_173:
[----:B------:R-:W-:Y:S02]  /*1e30*/  LOP3.LUT R21, R9, 0x80000, RZ, 0xfc, !PT ;  /* 0x0008000009157812 */ /* 0x000fe400078efcff */
[----:B------:R-:W-:Y:S01]  /*1e40*/  MOV R20, R8 ;  /* 0x0000000800147202 */ /* 0x000fe20000000f00 */
[----:B------:R-:W-:Y:S06]  /*1e50*/  BRA `(.L_x_171) ;  /* 0x0000000000087947 */ /* 0x000fec0003800000 */
.L_x_172:
[----:B------:R-:W-:Y:S01]  /*1e60*/  LOP3.LUT R21, R15, 0x80000, RZ, 0xfc, !PT ;  /* 0x000800000f157812 */ /* 0x000fe200078efcff */
[----:B------:R-:W-:-:S07]  /*1e70*/  IMAD.MOV.U32 R20, RZ, RZ, R14 ;  /* 0x000000ffff147224 */ /* 0x000fce00078e000e */
.L_x_171:
[----:B------:R-:W-:Y:S05]  /*1e80*/  BSYNC.RECONVERGENT B1 ;  /* 0x0000000000017941 */ /* 0x000fea0003800200 */
.L_x_169:
[----:B------:R-:W-:Y:S02]  /*1e90*/  IMAD.MOV.U32 R25, RZ, RZ, 0x0 ;  /* 0x00000000ff197424 */ /* 0x000fe400078e00ff */
[----:B------:R-:W-:Y:S02]  /*1ea0*/  IMAD.MOV.U32 R4, RZ, RZ, R20 ;  /* 0x000000ffff047224 */ /* 0x000fe400078e0014 */
[----:B------:R-:W-:Y:S01]  /*1eb0*/  IMAD.MOV.U32 R5, RZ, RZ, R21 ;  /* 0x000000ffff057224 */ /* 0x000fe200078e0015 */
[----:B------:R-:W-:Y:S06]  /*1ec0*/  RET.REL.NODEC R24 `(_Z5SolvePdS_S_S_i) ;  /* 0xffffffe0184c7950 */ /* 0x000fec0003c3ffff */
.L_x_174:
        /* <DEDUP_REMOVED lines=11> */
.L_x_181:


//--------------------- .nv.global.init           --------------------------
	.section	.nv.global.init,"aw",@progbits
.nv.global.init:
	.type		$str$1,@object
	.size		$str$1,(.L_0 - $str$1)
$str$1:
        /*0000*/ 	.byte	0x25, 0x66, 0x20, 0x25, 0x66, 0x20, 0x25, 0x66, 0x20, 0x25, 0x66, 0x20, 0x25, 0x66, 0x0a, 0x00
.L_0:


//--------------------- .nv.shared.reserved.0     --------------------------
	.section	.nv.shared.reserved.0,"aw",@nobits
	.weak		__nv_reservedSMEM_offset_0_alias
	.size		__nv_reservedSMEM_offset_0_alias, 0, 64
	.other		__nv_reservedSMEM_offset_0_alias,@"STO_CUDA_RESERVED_SHARED STV_DEFAULT"
__nv_reservedSMEM_offset_0_alias:
	.zero		0
	.zero		64


//--------------------- .nv.constant0._Z10resolutionPdS_S_i --------------------------
	.section	.nv.constant0._Z10resolutionPdS_S_i,"a",@progbits
	.sectionflags	@""
	.align	4
.nv.constant0._Z10resolutionPdS_S_i:
	.zero		924


//--------------------- .nv.constant0._Z12createMatrixPdS_i --------------------------
	.section	.nv.constant0._Z12createMatrixPdS_i,"a",@progbits
	.sectionflags	@""
	.align	4
.nv.constant0._Z12createMatrixPdS_i:
	.zero		916


//--------------------- .nv.constant0._Z8create_FPdS_i --------------------------
	.section	.nv.constant0._Z8create_FPdS_i,"a",@progbits
	.sectionflags	@""
	.align	4
.nv.constant0._Z8create_FPdS_i:
	.zero		916


//--------------------- .nv.constant0._Z3EpsPdS_S_i --------------------------
	.section	.nv.constant0._Z3EpsPdS_S_i,"a",@progbits
	.sectionflags	@""
	.align	4
.nv.constant0._Z3EpsPdS_S_i:
	.zero		924


//--------------------- .nv.constant0._Z6kernelPdS_dS_S_i --------------------------
	.section	.nv.constant0._Z6kernelPdS_dS_S_i,"a",@progbits
	.sectionflags	@""
	.align	4
.nv.constant0._Z6kernelPdS_dS_S_i:
	.zero		940


//--------------------- .nv.constant0._Z9EpsJacobiPdS_S_i --------------------------
	.section	.nv.constant0._Z9EpsJacobiPdS_S_i,"a",@progbits
	.sectionflags	@""
	.align	4
.nv.constant0._Z9EpsJacobiPdS_S_i:
	.zero		924


//--------------------- .nv.constant0._Z12KernelJacobiPdS_S_S_i --------------------------
	.section	.nv.constant0._Z12KernelJacobiPdS_S_S_i,"a",@progbits
	.sectionflags	@""
	.align	4
.nv.constant0._Z12KernelJacobiPdS_S_S_i:
	.zero		932


//--------------------- .nv.constant0._Z11_resolutionPdS_S_i --------------------------
	.section	.nv.constant0._Z11_resolutionPdS_S_i,"a",@progbits
	.sectionflags	@""
	.align	4
.nv.constant0._Z11_resolutionPdS_S_i:
	.zero		924


//--------------------- .nv.constant0._Z5SolvePdS_S_S_i --------------------------
	.section	.nv.constant0._Z5SolvePdS_S_S_i,"a",@progbits
	.sectionflags	@""
	.align	4
.nv.constant0._Z5SolvePdS_S_S_i:
	.zero		932


//--------------------- SYMBOLS --------------------------

	.type		.nv.reservedSmem.offset0,@object
	.size		.nv.reservedSmem.offset0,0x4
	.type		vprintf,@function
